// auto-generated by cutlass_sweep.conv — config: {"arch": "sm_90", "cluster_m": 2, "cluster_n": 1, "conv_kind": "fprop", "dtype": "fp16", "ndim": 3, "tile_k": 64, "tile_m": 128, "tile_n": 64}
#include "cutlass/cutlass.h"
#include "cute/tensor.hpp"
#include "cutlass/kernel_hardware_info.hpp"
#include "cutlass/conv/convolution.h"
#include "cutlass/conv/dispatch_policy.hpp"
#include "cutlass/conv/collective/collective_builder.hpp"
#include "cutlass/conv/kernel/conv_universal.hpp"
#include "cutlass/conv/device/conv_universal_adapter.hpp"
#include "cutlass/epilogue/collective/collective_builder.hpp"

using namespace cute;
using Elem = cutlass::half_t;
using Acc  = float;
using LayoutAB = cutlass::layout::TensorNDHWC;
using LayoutC  = cutlass::layout::TensorNDHWC;
constexpr auto ConvOp = cutlass::conv::Operator::kFprop;
using TileShape    = Shape<_128, _64, Shape<_64>>;
using ClusterShape = Shape<_2, _1, _1>;

using CollectiveEpilogue = typename cutlass::epilogue::collective::CollectiveBuilder<
    cutlass::arch::Sm90, cutlass::arch::OpClassTensorOp,
    TileShape, ClusterShape,
    cutlass::epilogue::collective::EpilogueTileAuto,
    Acc, Acc,
    Elem, LayoutC, 128 / cutlass::sizeof_bits<Elem>::value,
    Elem, LayoutC, 128 / cutlass::sizeof_bits<Elem>::value,
    cutlass::epilogue::collective::EpilogueScheduleAuto
  >::CollectiveOp;

using CollectiveMainloop = typename cutlass::conv::collective::CollectiveBuilder<
    cutlass::arch::Sm90, cutlass::arch::OpClassTensorOp, ConvOp,
    Elem, LayoutAB, 128 / cutlass::sizeof_bits<Elem>::value,
    Elem, LayoutAB, 128 / cutlass::sizeof_bits<Elem>::value,
    Acc,
    TileShape, ClusterShape,
    cutlass::conv::collective::StageCountAutoCarveout<
        static_cast<int>(sizeof(typename CollectiveEpilogue::SharedStorage))>,
    cutlass::conv::collective::KernelScheduleAuto
  >::CollectiveOp;

using ProblemShape = cutlass::conv::ConvProblemShape<
    ConvOp, CollectiveMainloop::DispatchPolicy::NumSpatialDimensions>;
using ConvKernel = cutlass::conv::kernel::ConvUniversal<
    ProblemShape, CollectiveMainloop, CollectiveEpilogue>;
using Conv = cutlass::conv::device::ConvUniversalAdapter<ConvKernel>;

auto* _anchor = &cutlass::device_kernel<ConvKernel>;


// ===== COMPILED SASS (sm_90a) =====

	.target	sm_90a

	.elftype	@"ET_EXEC"


//--------------------- .note.nv.tkinfo           --------------------------
	.section	.note.nv.tkinfo,"",@"SHT_NOTE"
	.sectionflags	@"SHF_NOTE_NV_TKINFO"
	.tkinfo
        /*0018*/ 	.word	0x00000002
        /*0030*/ 	.string	""
        /*0030*/ 	.string	"ptxas"
        /*0030*/ 	.string	"Cuda compilation tools, release 13.0, V13.0.88"
        /*0030*/ 	.string	"Build cuda_13.0.r13.0/compiler.36424714_0"
        /*0030*/ 	.string	"-arch sm_90a -m 64 "



//--------------------- .note.nv.cuinfo           --------------------------
	.section	.note.nv.cuinfo,"",@"SHT_NOTE"
	.sectionflags	@"SHF_NOTE_NV_CUINFO"
        /*0018*/ 	.short	0x0002
        /*001a*/ 	.short	0x005a
        /*001c*/ 	.short	0x0082
	.zero		2


//--------------------- .nv.info                  --------------------------
	.section	.nv.info,"",@"SHT_CUDA_INFO"
	.align	4


	//----- nvinfo : EIATTR_REGCOUNT
	.align		4
        /*0000*/ 	.byte	0x04, 0x2f
        /*0002*/ 	.short	(.L_12 - .L_11)
	.align		4
.L_11:
        /*0004*/ 	.word	index@(_ZN7cutlass13device_kernelINS_4conv6kernel13ConvUniversalINS1_16ConvProblemShapeILNS1_8OperatorE0ELi3EEENS1_10collective14CollectiveConvINS1_46MainloopSm90TmaGmmaWarpSpecializedImplicitGemmILS5_0ELi9ELi3EN4cute5tupleIJNSA_1CILi2EEENSC_ILi1EEESE_EEENS1_36KernelImplicitTmaWarpSpecializedSm90ELi1EEENSB_IJNSC_ILi128EEENSC_ILi64EEENSB_IJSJ_EEEEEENS_6half_tESM_NSA_8TiledMMAINSA_8MMA_AtomIJNSA_4SM904GMMA25MMA_64x64x16_F32F16F16_SSILNSQ_5MajorE0ELSS_0ELNSQ_7ScaleInE1ELST_1EEEEEENSA_6LayoutINSB_IJSE_SE_SE_EEENSB_IJNSC_ILi0EEESY_SY_EEEEENSB_IJNSA_10UnderscoreES11_S11_EEEEENS7_6detail26Sm90ImplicitGemmTileTraitsINSA_20SM90_TMA_LOAD_IM2COLENSA_14ComposedLayoutINSA_7SwizzleILi3ELi4ELi3EEENSA_18smem_ptr_flag_bitsILi16EEENSW_INSB_IJNSB_IJNSC_ILi8EEENSC_ILi16EEEEEENSB_IJSJ_SE_EEENSB_IJSE_NSC_ILi9EEEEEEEEENSB_IJNSB_IJSJ_NSC_ILi512EEEEEENSB_IJSE_SY_EEENSB_IJSY_NSC_ILi8192EEEEEEEEEEEEEvEENS15_INSA_23SM90_TMA_LOAD_MULTICASTENS17_IS19_S1B_NSW_INSB_IJNSB_IJS1C_S1C_EEES1F_S1H_EEENSB_IJS1K_S1L_NSB_IJSY_NSC_ILi4096EEEEEEEEEEEEEvEEEENS_8epilogue10collective6detail29Sm90TmaWarpSpecializedAdapterINS23_15DefaultEpilogueISM_NSB_IJNSB_IJllllEEESE_SY_EEES28_NS22_6thread17LinearCombinationISM_Li1EffLNS29_9ScaleType4KindE0ELNS_15FloatRoundStyleE2ESM_EENS_4gemm15EpilogueDefaultEEEEEvvEEEEvNT_6ParamsE)
        /*0008*/ 	.word	0x0000005a


	//----- nvinfo : EIATTR_FRAME_SIZE
	.align		4
.L_12:
        /*000c*/ 	.byte	0x04, 0x11
        /*000e*/ 	.short	(.L_14 - .L_13)
	.align		4
.L_13:
        /*0010*/ 	.word	index@(_ZN7cutlass13device_kernelINS_4conv6kernel13ConvUniversalINS1_16ConvProblemShapeILNS1_8OperatorE0ELi3EEENS1_10collective14CollectiveConvINS1_46MainloopSm90TmaGmmaWarpSpecializedImplicitGemmILS5_0ELi9ELi3EN4cute5tupleIJNSA_1CILi2EEENSC_ILi1EEESE_EEENS1_36KernelImplicitTmaWarpSpecializedSm90ELi1EEENSB_IJNSC_ILi128EEENSC_ILi64EEENSB_IJSJ_EEEEEENS_6half_tESM_NSA_8TiledMMAINSA_8MMA_AtomIJNSA_4SM904GMMA25MMA_64x64x16_F32F16F16_SSILNSQ_5MajorE0ELSS_0ELNSQ_7ScaleInE1ELST_1EEEEEENSA_6LayoutINSB_IJSE_SE_SE_EEENSB_IJNSC_ILi0EEESY_SY_EEEEENSB_IJNSA_10UnderscoreES11_S11_EEEEENS7_6detail26Sm90ImplicitGemmTileTraitsINSA_20SM90_TMA_LOAD_IM2COLENSA_14ComposedLayoutINSA_7SwizzleILi3ELi4ELi3EEENSA_18smem_ptr_flag_bitsILi16EEENSW_INSB_IJNSB_IJNSC_ILi8EEENSC_ILi16EEEEEENSB_IJSJ_SE_EEENSB_IJSE_NSC_ILi9EEEEEEEEENSB_IJNSB_IJSJ_NSC_ILi512EEEEEENSB_IJSE_SY_EEENSB_IJSY_NSC_ILi8192EEEEEEEEEEEEEvEENS15_INSA_23SM90_TMA_LOAD_MULTICASTENS17_IS19_S1B_NSW_INSB_IJNSB_IJS1C_S1C_EEES1F_S1H_EEENSB_IJS1K_S1L_NSB_IJSY_NSC_ILi4096EEEEEEEEEEEEEvEEEENS_8epilogue10collective6detail29Sm90TmaWarpSpecializedAdapterINS23_15DefaultEpilogueISM_NSB_IJNSB_IJllllEEESE_SY_EEES28_NS22_6thread17LinearCombinationISM_Li1EffLNS29_9ScaleType4KindE0ELNS_15FloatRoundStyleE2ESM_EENS_4gemm15EpilogueDefaultEEEEEvvEEEEvNT_6ParamsE)
        /*0014*/ 	.word	0x00000000


	//----- nvinfo : EIATTR_MIN_STACK_SIZE
	.align		4
.L_14:
        /*0018*/ 	.byte	0x04, 0x12
        /*001a*/ 	.short	(.L_16 - .L_15)
	.align		4
.L_15:
        /*001c*/ 	.word	index@(_ZN7cutlass13device_kernelINS_4conv6kernel13ConvUniversalINS1_16ConvProblemShapeILNS1_8OperatorE0ELi3EEENS1_10collective14CollectiveConvINS1_46MainloopSm90TmaGmmaWarpSpecializedImplicitGemmILS5_0ELi9ELi3EN4cute5tupleIJNSA_1CILi2EEENSC_ILi1EEESE_EEENS1_36KernelImplicitTmaWarpSpecializedSm90ELi1EEENSB_IJNSC_ILi128EEENSC_ILi64EEENSB_IJSJ_EEEEEENS_6half_tESM_NSA_8TiledMMAINSA_8MMA_AtomIJNSA_4SM904GMMA25MMA_64x64x16_F32F16F16_SSILNSQ_5MajorE0ELSS_0ELNSQ_7ScaleInE1ELST_1EEEEEENSA_6LayoutINSB_IJSE_SE_SE_EEENSB_IJNSC_ILi0EEESY_SY_EEEEENSB_IJNSA_10UnderscoreES11_S11_EEEEENS7_6detail26Sm90ImplicitGemmTileTraitsINSA_20SM90_TMA_LOAD_IM2COLENSA_14ComposedLayoutINSA_7SwizzleILi3ELi4ELi3EEENSA_18smem_ptr_flag_bitsILi16EEENSW_INSB_IJNSB_IJNSC_ILi8EEENSC_ILi16EEEEEENSB_IJSJ_SE_EEENSB_IJSE_NSC_ILi9EEEEEEEEENSB_IJNSB_IJSJ_NSC_ILi512EEEEEENSB_IJSE_SY_EEENSB_IJSY_NSC_ILi8192EEEEEEEEEEEEEvEENS15_INSA_23SM90_TMA_LOAD_MULTICASTENS17_IS19_S1B_NSW_INSB_IJNSB_IJS1C_S1C_EEES1F_S1H_EEENSB_IJS1K_S1L_NSB_IJSY_NSC_ILi4096EEEEEEEEEEEEEvEEEENS_8epilogue10collective6detail29Sm90TmaWarpSpecializedAdapterINS23_15DefaultEpilogueISM_NSB_IJNSB_IJllllEEESE_SY_EEES28_NS22_6thread17LinearCombinationISM_Li1EffLNS29_9ScaleType4KindE0ELNS_15FloatRoundStyleE2ESM_EENS_4gemm15EpilogueDefaultEEEEEvvEEEEvNT_6ParamsE)
        /*0020*/ 	.word	0x00000000
.L_16:


//--------------------- .nv.compat                --------------------------
	.section	.nv.compat,"",@"SHT_CUDA_COMPAT_INFO"
	.align	4
        /*0000*/ 	.byte	0x02, 0x09, 0x01, 0x00, 0x02, 0x02, 0x04, 0x00, 0x02, 0x05, 0x05, 0x00, 0x03, 0x07, 0x01, 0x01
        /*0010*/ 	.byte	0x02, 0x03, 0x01, 0x00, 0x02, 0x06, 0x01, 0x00, 0x04, 0x0b, 0x08, 0x00, 0x00, 0x00, 0x00, 0x00
        /*0020*/ 	.byte	0x00, 0x00, 0x00, 0x00


//--------------------- .nv.info._ZN7cutlass13device_kernelINS_4conv6kernel13ConvUniversalINS1_16ConvProblemShapeILNS1_8OperatorE0ELi3EEENS1_10collective14CollectiveConvINS1_46MainloopSm90TmaGmmaWarpSpecializedImplicitGemmILS5_0ELi9ELi3EN4cute5tupleIJNSA_1CILi2EEENSC_ILi1EEESE_EEENS1_36KernelImplicitTmaWarpSpecializedSm90ELi1EEENSB_IJNSC_ILi128EEENSC_ILi64EEENSB_IJSJ_EEEEEENS_6half_tESM_NSA_8TiledMMAINSA_8MMA_AtomIJNSA_4SM904GMMA25MMA_64x64x16_F32F16F16_SSILNSQ_5MajorE0ELSS_0ELNSQ_7ScaleInE1ELST_1EEEEEENSA_6LayoutINSB_IJSE_SE_SE_EEENSB_IJNSC_ILi0EEESY_SY_EEEEENSB_IJNSA_10UnderscoreES11_S11_EEEEENS7_6detail26Sm90ImplicitGemmTileTraitsINSA_20SM90_TMA_LOAD_IM2COLENSA_14ComposedLayoutINSA_7SwizzleILi3ELi4ELi3EEENSA_18smem_ptr_flag_bitsILi16EEENSW_INSB_IJNSB_IJNSC_ILi8EEENSC_ILi16EEEEEENSB_IJSJ_SE_EEENSB_IJSE_NSC_ILi9EEEEEEEEENSB_IJNSB_IJSJ_NSC_ILi512EEEEEENSB_IJSE_SY_EEENSB_IJSY_NSC_ILi8192EEEEEEEEEEEEEvEENS15_INSA_23SM90_TMA_LOAD_MULTICASTENS17_IS19_S1B_NSW_INSB_IJNSB_IJS1C_S1C_EEES1F_S1H_EEENSB_IJS1K_S1L_NSB_IJSY_NSC_ILi4096EEEEEEEEEEEEEvEEEENS_8epilogue10collective6detail29Sm90TmaWarpSpecializedAdapterINS23_15DefaultEpilogueISM_NSB_IJNSB_IJllllEEESE_SY_EEES28_NS22_6thread17LinearCombinationISM_Li1EffLNS29_9ScaleType4KindE0ELNS_15FloatRoundStyleE2ESM_EENS_4gemm15EpilogueDefaultEEEEEvvEEEEvNT_6ParamsE --------------------------
	.section	.nv.info._ZN7cutlass13device_kernelINS_4conv6kernel13ConvUniversalINS1_16ConvProblemShapeILNS1_8OperatorE0ELi3EEENS1_10collective14CollectiveConvINS1_46MainloopSm90TmaGmmaWarpSpecializedImplicitGemmILS5_0ELi9ELi3EN4cute5tupleIJNSA_1CILi2EEENSC_ILi1EEESE_EEENS1_36KernelImplicitTmaWarpSpecializedSm90ELi1EEENSB_IJNSC_ILi128EEENSC_ILi64EEENSB_IJSJ_EEEEEENS_6half_tESM_NSA_8TiledMMAINSA_8MMA_AtomIJNSA_4SM904GMMA25MMA_64x64x16_F32F16F16_SSILNSQ_5MajorE0ELSS_0ELNSQ_7ScaleInE1ELST_1EEEEEENSA_6LayoutINSB_IJSE_SE_SE_EEENSB_IJNSC_ILi0EEESY_SY_EEEEENSB_IJNSA_10UnderscoreES11_S11_EEEEENS7_6detail26Sm90ImplicitGemmTileTraitsINSA_20SM90_TMA_LOAD_IM2COLENSA_14ComposedLayoutINSA_7SwizzleILi3ELi4ELi3EEENSA_18smem_ptr_flag_bitsILi16EEENSW_INSB_IJNSB_IJNSC_ILi8EEENSC_ILi16EEEEEENSB_IJSJ_SE_EEENSB_IJSE_NSC_ILi9EEEEEEEEENSB_IJNSB_IJSJ_NSC_ILi512EEEEEENSB_IJSE_SY_EEENSB_IJSY_NSC_ILi8192EEEEEEEEEEEEEvEENS15_INSA_23SM90_TMA_LOAD_MULTICASTENS17_IS19_S1B_NSW_INSB_IJNSB_IJS1C_S1C_EEES1F_S1H_EEENSB_IJS1K_S1L_NSB_IJSY_NSC_ILi4096EEEEEEEEEEEEEvEEEENS_8epilogue10collective6detail29Sm90TmaWarpSpecializedAdapterINS23_15DefaultEpilogueISM_NSB_IJNSB_IJllllEEESE_SY_EEES28_NS22_6thread17LinearCombinationISM_Li1EffLNS29_9ScaleType4KindE0ELNS_15FloatRoundStyleE2ESM_EENS_4gemm15EpilogueDefaultEEEEEvvEEEEvNT_6ParamsE,"",@"SHT_CUDA_INFO"
	.sectionflags	@""
	.align	4


	//----- nvinfo : EIATTR_CUDA_API_VERSION
	.align		4
        /*0000*/ 	.byte	0x04, 0x37
        /*0002*/ 	.short	(.L_18 - .L_17)
.L_17:
        /*0004*/ 	.word	0x00000082


	//----- nvinfo : EIATTR_KPARAM_INFO
	.align		4
.L_18:
        /*0008*/ 	.byte	0x04, 0x17
        /*000a*/ 	.short	(.L_20 - .L_19)
.L_19:
        /*000c*/ 	.word	0x00000000
        /*0010*/ 	.short	0x0000
        /*0012*/ 	.short	0x0070
        /*0014*/ 	.byte	0x00, 0xf0, 0x01, 0x10


	//----- nvinfo : EIATTR_SPARSE_MMA_MASK
	.align		4
.L_20:
        /*0018*/ 	.byte	0x03, 0x50
        /*001a*/ 	.short	0x0000


	//----- nvinfo : EIATTR_MAXREG_COUNT
	.align		4
        /*001c*/ 	.byte	0x03, 0x1b
        /*001e*/ 	.short	0x00ff


	//----- nvinfo : EIATTR_NUM_BARRIERS
	.align		4
        /*0020*/ 	.byte	0x02, 0x4c
        /*0022*/ 	.byte	0x01
	.zero		1


	//----- nvinfo : EIATTR_MERCURY_ISA_VERSION
	.align		4
        /*0024*/ 	.byte	0x03, 0x5f
        /*0026*/ 	.short	0x0101


	//----- nvinfo : EIATTR_COOP_GROUP_MASK_REGIDS
	.align		4
        /*0028*/ 	.byte	0x04, 0x29
        /*002a*/ 	.short	(.L_22 - .L_21)


	//   ....[0]....
.L_21:
        /*002c*/ 	.word	0xffffffff


	//   ....[1]....
        /*0030*/ 	.word	0xffffffff


	//   ....[2]....
        /*0034*/ 	.word	0xffffffff


	//   ....[3]....
        /*0038*/ 	.word	0xffffffff


	//----- nvinfo : EIATTR_COOP_GROUP_INSTR_OFFSETS
	.align		4
.L_22:
        /*003c*/ 	.byte	0x04, 0x28
        /*003e*/ 	.short	(.L_24 - .L_23)


	//   ....[0]....
.L_23:
        /*0040*/ 	.word	0x00000070


	//   ....[1]....
        /*0044*/ 	.word	0x00000080


	//   ....[2]....
        /*0048*/ 	.word	0x00000140


	//   ....[3]....
        /*004c*/ 	.word	0x00000770


	//----- nvinfo : EIATTR_MBARRIER_INSTR_OFFSETS
	.align		4
.L_24:
        /*0050*/ 	.byte	0x04, 0x39
        /*0052*/ 	.short	(.L_26 - .L_25)


	//   ....[0]....
.L_25:
        /*0054*/ 	.word	0x00000310
        /*0058*/ 	.word	0x000000ff
        /*005c*/ 	.word	0x00036000
        /*0060*/ 	.short	0x0100
        /*0062*/ 	.byte	0x08
	.zero		1


	//   ....[1]....
        /*0064*/ 	.word	0x00000320
        /*0068*/ 	.word	0x000000ff
        /*006c*/ 	.word	0x00036048
        /*0070*/ 	.short	0x0100
        /*0072*/ 	.byte	0x08
	.zero		1


	//   ....[2]....
        /*0074*/ 	.word	0x00000330
        /*0078*/ 	.word	0x000000ff
        /*007c*/ 	.word	0x00036008
        /*0080*/ 	.short	0x0100
        /*0082*/ 	.byte	0x08
	.zero		1


	//   ....[3]....
        /*0084*/ 	.word	0x00000340
        /*0088*/ 	.word	0x000000ff
        /*008c*/ 	.word	0x00036050
        /*0090*/ 	.short	0x0100
        /*0092*/ 	.byte	0x08
	.zero		1


	//   ....[4]....
        /*0094*/ 	.word	0x00000350
        /*0098*/ 	.word	0x000000ff
        /*009c*/ 	.word	0x00036010
        /*00a0*/ 	.short	0x0100
        /*00a2*/ 	.byte	0x08
	.zero		1


	//   ....[5]....
        /*00a4*/ 	.word	0x00000360
        /*00a8*/ 	.word	0x000000ff
        /*00ac*/ 	.word	0x00036058
        /*00b0*/ 	.short	0x0100
        /*00b2*/ 	.byte	0x08
	.zero		1


	//   ....[6]....
        /*00b4*/ 	.word	0x00000370
        /*00b8*/ 	.word	0x000000ff
        /*00bc*/ 	.word	0x00036018
        /*00c0*/ 	.short	0x0100
        /*00c2*/ 	.byte	0x08
	.zero		1


	//   ....[7]....
        /*00c4*/ 	.word	0x00000380
        /*00c8*/ 	.word	0x000000ff
        /*00cc*/ 	.word	0x00036060
        /*00d0*/ 	.short	0x0100
        /*00d2*/ 	.byte	0x08
	.zero		1


	//   ....[8]....
        /*00d4*/ 	.word	0x00000390
        /*00d8*/ 	.word	0x000000ff
        /*00dc*/ 	.word	0x00036020
        /*00e0*/ 	.short	0x0100
        /*00e2*/ 	.byte	0x08
	.zero		1


	//   ....[9]....
        /*00e4*/ 	.word	0x000003a0
        /*00e8*/ 	.word	0x000000ff
        /*00ec*/ 	.word	0x00036068
        /*00f0*/ 	.short	0x0100
        /*00f2*/ 	.byte	0x08
	.zero		1


	//   ....[10]....
        /*00f4*/ 	.word	0x000003b0
        /*00f8*/ 	.word	0x000000ff
        /*00fc*/ 	.word	0x00036028
        /*0100*/ 	.short	0x0100
        /*0102*/ 	.byte	0x08
	.zero		1


	//   ....[11]....
        /*0104*/ 	.word	0x000003c0
        /*0108*/ 	.word	0x000000ff
        /*010c*/ 	.word	0x00036070
        /*0110*/ 	.short	0x0100
        /*0112*/ 	.byte	0x08
	.zero		1


	//   ....[12]....
        /*0114*/ 	.word	0x000003d0
        /*0118*/ 	.word	0x000000ff
        /*011c*/ 	.word	0x00036030
        /*0120*/ 	.short	0x0100
        /*0122*/ 	.byte	0x08
	.zero		1


	//   ....[13]....
        /*0124*/ 	.word	0x000003e0
        /*0128*/ 	.word	0x000000ff
        /*012c*/ 	.word	0x00036078
        /*0130*/ 	.short	0x0100
        /*0132*/ 	.byte	0x08
	.zero		1


	//   ....[14]....
        /*0134*/ 	.word	0x000003f0
        /*0138*/ 	.word	0x000000ff
        /*013c*/ 	.word	0x00036038
        /*0140*/ 	.short	0x0100
        /*0142*/ 	.byte	0x08
	.zero		1


	//   ....[15]....
        /*0144*/ 	.word	0x00000400
        /*0148*/ 	.word	0x000000ff
        /*014c*/ 	.word	0x00036080
        /*0150*/ 	.short	0x0100
        /*0152*/ 	.byte	0x08
	.zero		1


	//   ....[16]....
        /*0154*/ 	.word	0x00000410
        /*0158*/ 	.word	0x000000ff
        /*015c*/ 	.word	0x00036040
        /*0160*/ 	.short	0x0100
        /*0162*/ 	.byte	0x08
	.zero		1


	//   ....[17]....
        /*0164*/ 	.word	0x00000420
        /*0168*/ 	.word	0x000000ff
        /*016c*/ 	.word	0x00036088
        /*0170*/ 	.short	0x0100
        /*0172*/ 	.byte	0x08
	.zero		1


	//   ....[18]....
        /*0174*/ 	.word	0x00000de0
        /*0178*/ 	.word	0x00000007
        /*017c*/ 	.word	0x00036000
        /*0180*/ 	.short	0x010a
        /*0182*/ 	.byte	0x3f
	.zero		1


	//   ....[19]....
        /*0184*/ 	.word	0x00001280
        /*0188*/ 	.word	0x00000009
        /*018c*/ 	.word	0x00036000
        /*0190*/ 	.short	0x010a
        /*0192*/ 	.byte	0x3f
	.zero		1


	//   ....[20]....
        /*0194*/ 	.word	0x000015a0
        /*0198*/ 	.word	0x00000009
        /*019c*/ 	.word	0x00000000
        /*01a0*/ 	.short	0x0101
        /*01a2*/ 	.byte	0x3f
	.zero		1


	//   ....[21]....
        /*01a4*/ 	.word	0x000017d0
        /*01a8*/ 	.word	0x00000003
        /*01ac*/ 	.word	0x00000000
        /*01b0*/ 	.short	0x0101
        /*01b2*/ 	.byte	0x3f
	.zero		1


	//   ....[22]....
        /*01b4*/ 	.word	0x000065c0
        /*01b8*/ 	.word	0x0000000d
        /*01bc*/ 	.word	0x00036048
        /*01c0*/ 	.short	0x010a
        /*01c2*/ 	.byte	0x3f
	.zero		1


	//   ....[23]....
        /*01c4*/ 	.word	0x00006dd0
        /*01c8*/ 	.word	0x00000003
        /*01cc*/ 	.word	0x00000000
        /*01d0*/ 	.short	0x010a
        /*01d2*/ 	.byte	0x3f
	.zero		1


	//   ....[24]....
        /*01d4*/ 	.word	0x00006e80
        /*01d8*/ 	.word	0x00000000
        /*01dc*/ 	.word	0x00000000
        /*01e0*/ 	.short	0x010a
        /*01e2*/ 	.byte	0x3f
	.zero		1


	//   ....[25]....
        /*01e4*/ 	.word	0x00006f30
        /*01e8*/ 	.word	0x00000000
        /*01ec*/ 	.word	0x00000000
        /*01f0*/ 	.short	0x010a
        /*01f2*/ 	.byte	0x3f
	.zero		1


	//   ....[26]....
        /*01f4*/ 	.word	0x00006fe0
        /*01f8*/ 	.word	0x00000000
        /*01fc*/ 	.word	0x00000000
        /*0200*/ 	.short	0x010a
        /*0202*/ 	.byte	0x3f
	.zero		1


	//   ....[27]....
        /*0204*/ 	.word	0x00007090
        /*0208*/ 	.word	0x00000000
        /*020c*/ 	.word	0x00000000
        /*0210*/ 	.short	0x010a
        /*0212*/ 	.byte	0x3f
	.zero		1


	//   ....[28]....
        /*0214*/ 	.word	0x00007140
        /*0218*/ 	.word	0x00000000
        /*021c*/ 	.word	0x00000000
        /*0220*/ 	.short	0x010a
        /*0222*/ 	.byte	0x3f
	.zero		1


	//   ....[29]....
        /*0224*/ 	.word	0x000071f0
        /*0228*/ 	.word	0x00000000
        /*022c*/ 	.word	0x00000000
        /*0230*/ 	.short	0x010a
        /*0232*/ 	.byte	0x3f
	.zero		1


	//   ....[30]....
        /*0234*/ 	.word	0x000072a0
        /*0238*/ 	.word	0x00000000
        /*023c*/ 	.word	0x00000000
        /*0240*/ 	.short	0x010a
        /*0242*/ 	.byte	0x3f
	.zero		1


	//   ....[31]....
        /*0244*/ 	.word	0x00007350
        /*0248*/ 	.word	0x00000005
        /*024c*/ 	.word	0x00000000
        /*0250*/ 	.short	0x010a
        /*0252*/ 	.byte	0x3f
	.zero		1


	//----- nvinfo : EIATTR_NUM_MBARRIERS
	.align		4
.L_26:
        /*0254*/ 	.byte	0x03, 0x38
        /*0256*/ 	.short	0x0012


	//----- nvinfo : EIATTR_EXIT_INSTR_OFFSETS
	.align		4
        /*0258*/ 	.byte	0x04, 0x1c
        /*025a*/ 	.short	(.L_28 - .L_27)


	//   ....[0]....
.L_27:
        /*025c*/ 	.word	0x00000b10


	//   ....[1]....
        /*0260*/ 	.word	0x00001930


	//   ....[2]....
        /*0264*/ 	.word	0x00004d00


	//   ....[3]....
        /*0268*/ 	.word	0x00004d30


	//   ....[4]....
        /*026c*/ 	.word	0x00006390


	//   ....[5]....
        /*0270*/ 	.word	0x000063c0


	//   ....[6]....
        /*0274*/ 	.word	0x000063e0


	//   ....[7]....
        /*0278*/ 	.word	0x00006cc0


	//   ....[8]....
        /*027c*/ 	.word	0x00007380


	//----- nvinfo : EIATTR_MAX_THREADS
	.align		4
.L_28:
        /*0280*/ 	.byte	0x04, 0x05
        /*0282*/ 	.short	(.L_30 - .L_29)
.L_29:
        /*0284*/ 	.word	0x00000100
        /*0288*/ 	.word	0x00000001
        /*028c*/ 	.word	0x00000001


	//----- nvinfo : EIATTR_CRS_STACK_SIZE
	.align		4
.L_30:
        /*0290*/ 	.byte	0x04, 0x1e
        /*0292*/ 	.short	(.L_32 - .L_31)
.L_31:
        /*0294*/ 	.word	0x00000000


	//----- nvinfo : EIATTR_CBANK_PARAM_SIZE
	.align		4
.L_32:
        /*0298*/ 	.byte	0x03, 0x19
        /*029a*/ 	.short	0x0470


	//----- nvinfo : EIATTR_PARAM_CBANK
	.align		4
        /*029c*/ 	.byte	0x04, 0x0a
        /*029e*/ 	.short	(.L_34 - .L_33)
	.align		4
.L_33:
        /*02a0*/ 	.word	index@(.nv.constant0._ZN7cutlass13device_kernelINS_4conv6kernel13ConvUniversalINS1_16ConvProblemShapeILNS1_8OperatorE0ELi3EEENS1_10collective14CollectiveConvINS1_46MainloopSm90TmaGmmaWarpSpecializedImplicitGemmILS5_0ELi9ELi3EN4cute5tupleIJNSA_1CILi2EEENSC_ILi1EEESE_EEENS1_36KernelImplicitTmaWarpSpecializedSm90ELi1EEENSB_IJNSC_ILi128EEENSC_ILi64EEENSB_IJSJ_EEEEEENS_6half_tESM_NSA_8TiledMMAINSA_8MMA_AtomIJNSA_4SM904GMMA25MMA_64x64x16_F32F16F16_SSILNSQ_5MajorE0ELSS_0ELNSQ_7ScaleInE1ELST_1EEEEEENSA_6LayoutINSB_IJSE_SE_SE_EEENSB_IJNSC_ILi0EEESY_SY_EEEEENSB_IJNSA_10UnderscoreES11_S11_EEEEENS7_6detail26Sm90ImplicitGemmTileTraitsINSA_20SM90_TMA_LOAD_IM2COLENSA_14ComposedLayoutINSA_7SwizzleILi3ELi4ELi3EEENSA_18smem_ptr_flag_bitsILi16EEENSW_INSB_IJNSB_IJNSC_ILi8EEENSC_ILi16EEEEEENSB_IJSJ_SE_EEENSB_IJSE_NSC_ILi9EEEEEEEEENSB_IJNSB_IJSJ_NSC_ILi512EEEEEENSB_IJSE_SY_EEENSB_IJSY_NSC_ILi8192EEEEEEEEEEEEEvEENS15_INSA_23SM90_TMA_LOAD_MULTICASTENS17_IS19_S1B_NSW_INSB_IJNSB_IJS1C_S1C_EEES1F_S1H_EEENSB_IJS1K_S1L_NSB_IJSY_NSC_ILi4096EEEEEEEEEEEEEvEEEENS_8epilogue10collective6detail29Sm90TmaWarpSpecializedAdapterINS23_15DefaultEpilogueISM_NSB_IJNSB_IJllllEEESE_SY_EEES28_NS22_6thread17LinearCombinationISM_Li1EffLNS29_9ScaleType4KindE0ELNS_15FloatRoundStyleE2ESM_EENS_4gemm15EpilogueDefaultEEEEEvvEEEEvNT_6ParamsE)
        /*02a4*/ 	.short	0x0210
        /*02a6*/ 	.short	0x0470


	//----- nvinfo : EIATTR_SW_WAR
	.align		4
.L_34:
        /*02a8*/ 	.byte	0x04, 0x36
        /*02aa*/ 	.short	(.L_36 - .L_35)
.L_35:
        /*02ac*/ 	.word	0x00000008
.L_36:


//--------------------- .nv.callgraph             --------------------------
	.section	.nv.callgraph,"",@"SHT_CUDA_CALLGRAPH"
	.align	4
	.sectionentsize	8
	.align		4
        /*0000*/ 	.word	0x00000000
	.align		4
        /*0004*/ 	.word	0xffffffff
	.align		4
        /*0008*/ 	.word	0x00000000
	.align		4
        /*000c*/ 	.word	0xfffffffe
	.align		4
        /*0010*/ 	.word	0x00000000
	.align		4
        /*0014*/ 	.word	0xfffffffd
	.align		4
        /*0018*/ 	.word	0x00000000
	.align		4
        /*001c*/ 	.word	0xfffffffc


//--------------------- .nv.constant4             --------------------------
	.section	.nv.constant4,"a",@progbits
	.align	8
	.align		8
.nv.constant4:
        /*0000*/ 	.dword	_ZN39_INTERNAL_b4c930da_4_k_cu_3f718eb7_29474cuda3std3__45__cpo5beginE
	.align		8
        /*0008*/ 	.dword	_ZN39_INTERNAL_b4c930da_4_k_cu_3f718eb7_29474cuda3std3__45__cpo3endE
	.align		8
        /*0010*/ 	.dword	_ZN39_INTERNAL_b4c930da_4_k_cu_3f718eb7_29474cuda3std3__45__cpo6cbeginE
	.align		8
        /*0018*/ 	.dword	_ZN39_INTERNAL_b4c930da_4_k_cu_3f718eb7_29474cuda3std3__45__cpo4cendE
	.align		8
        /*0020*/ 	.dword	_ZN39_INTERNAL_b4c930da_4_k_cu_3f718eb7_29474cuda3std3__441_GLOBAL__N__b4c930da_4_k_cu_3f718eb7_29476ignoreE
	.align		8
        /*0028*/ 	.dword	_ZN39_INTERNAL_b4c930da_4_k_cu_3f718eb7_29474cuda3std3__419piecewise_constructE
	.align		8
        /*0030*/ 	.dword	_ZN39_INTERNAL_b4c930da_4_k_cu_3f718eb7_29474cuda3std3__48in_placeE
	.align		8
        /*0038*/ 	.dword	_ZN39_INTERNAL_b4c930da_4_k_cu_3f718eb7_29474cuda3std6ranges3__45__cpo4swapE
	.align		8
        /*0040*/ 	.dword	_ZN39_INTERNAL_b4c930da_4_k_cu_3f718eb7_29474cuda3std6ranges3__45__cpo9iter_moveE
	.align		8
        /*0048*/ 	.dword	_ZN39_INTERNAL_b4c930da_4_k_cu_3f718eb7_29474cute7productE
	.align		8
        /*0050*/ 	.dword	_ZN39_INTERNAL_b4c930da_4_k_cu_3f718eb7_29474cute1_E


//--------------------- .text._ZN7cutlass13device_kernelINS_4conv6kernel13ConvUniversalINS1_16ConvProblemShapeILNS1_8OperatorE0ELi3EEENS1_10collective14CollectiveConvINS1_46MainloopSm90TmaGmmaWarpSpecializedImplicitGemmILS5_0ELi9ELi3EN4cute5tupleIJNSA_1CILi2EEENSC_ILi1EEESE_EEENS1_36KernelImplicitTmaWarpSpecializedSm90ELi1EEENSB_IJNSC_ILi128EEENSC_ILi64EEENSB_IJSJ_EEEEEENS_6half_tESM_NSA_8TiledMMAINSA_8MMA_AtomIJNSA_4SM904GMMA25MMA_64x64x16_F32F16F16_SSILNSQ_5MajorE0ELSS_0ELNSQ_7ScaleInE1ELST_1EEEEEENSA_6LayoutINSB_IJSE_SE_SE_EEENSB_IJNSC_ILi0EEESY_SY_EEEEENSB_IJNSA_10UnderscoreES11_S11_EEEEENS7_6detail26Sm90ImplicitGemmTileTraitsINSA_20SM90_TMA_LOAD_IM2COLENSA_14ComposedLayoutINSA_7SwizzleILi3ELi4ELi3EEENSA_18smem_ptr_flag_bitsILi16EEENSW_INSB_IJNSB_IJNSC_ILi8EEENSC_ILi16EEEEEENSB_IJSJ_SE_EEENSB_IJSE_NSC_ILi9EEEEEEEEENSB_IJNSB_IJSJ_NSC_ILi512EEEEEENSB_IJSE_SY_EEENSB_IJSY_NSC_ILi8192EEEEEEEEEEEEEvEENS15_INSA_23SM90_TMA_LOAD_MULTICASTENS17_IS19_S1B_NSW_INSB_IJNSB_IJS1C_S1C_EEES1F_S1H_EEENSB_IJS1K_S1L_NSB_IJSY_NSC_ILi4096EEEEEEEEEEEEEvEEEENS_8epilogue10collective6detail29Sm90TmaWarpSpecializedAdapterINS23_15DefaultEpilogueISM_NSB_IJNSB_IJllllEEESE_SY_EEES28_NS22_6thread17LinearCombinationISM_Li1EffLNS29_9ScaleType4KindE0ELNS_15FloatRoundStyleE2ESM_EENS_4gemm15EpilogueDefaultEEEEEvvEEEEvNT_6ParamsE --------------------------
	.section	.text._ZN7cutlass13device_kernelINS_4conv6kernel13ConvUniversalINS1_16ConvProblemShapeILNS1_8OperatorE0ELi3EEENS1_10collective14CollectiveConvINS1_46MainloopSm90TmaGmmaWarpSpecializedImplicitGemmILS5_0ELi9ELi3EN4cute5tupleIJNSA_1CILi2EEENSC_ILi1EEESE_EEENS1_36KernelImplicitTmaWarpSpecializedSm90ELi1EEENSB_IJNSC_ILi128EEENSC_ILi64EEENSB_IJSJ_EEEEEENS_6half_tESM_NSA_8TiledMMAINSA_8MMA_AtomIJNSA_4SM904GMMA25MMA_64x64x16_F32F16F16_SSILNSQ_5MajorE0ELSS_0ELNSQ_7ScaleInE1ELST_1EEEEEENSA_6LayoutINSB_IJSE_SE_SE_EEENSB_IJNSC_ILi0EEESY_SY_EEEEENSB_IJNSA_10UnderscoreES11_S11_EEEEENS7_6detail26Sm90ImplicitGemmTileTraitsINSA_20SM90_TMA_LOAD_IM2COLENSA_14ComposedLayoutINSA_7SwizzleILi3ELi4ELi3EEENSA_18smem_ptr_flag_bitsILi16EEENSW_INSB_IJNSB_IJNSC_ILi8EEENSC_ILi16EEEEEENSB_IJSJ_SE_EEENSB_IJSE_NSC_ILi9EEEEEEEEENSB_IJNSB_IJSJ_NSC_ILi512EEEEEENSB_IJSE_SY_EEENSB_IJSY_NSC_ILi8192EEEEEEEEEEEEEvEENS15_INSA_23SM90_TMA_LOAD_MULTICASTENS17_IS19_S1B_NSW_INSB_IJNSB_IJS1C_S1C_EEES1F_S1H_EEENSB_IJS1K_S1L_NSB_IJSY_NSC_ILi4096EEEEEEEEEEEEEvEEEENS_8epilogue10collective6detail29Sm90TmaWarpSpecializedAdapterINS23_15DefaultEpilogueISM_NSB_IJNSB_IJllllEEESE_SY_EEES28_NS22_6thread17LinearCombinationISM_Li1EffLNS29_9ScaleType4KindE0ELNS_15FloatRoundStyleE2ESM_EENS_4gemm15EpilogueDefaultEEEEEvvEEEEvNT_6ParamsE,"ax",@progbits
	.align	128
.text._ZN7cutlass13device_kernelINS_4conv6kernel13ConvUniversalINS1_16ConvProblemShapeILNS1_8OperatorE0ELi3EEENS1_10collective14CollectiveConvINS1_46MainloopSm90TmaGmmaWarpSpecializedImplicitGemmILS5_0ELi9ELi3EN4cute5tupleIJNSA_1CILi2EEENSC_ILi1EEESE_EEENS1_36KernelImplicitTmaWarpSpecializedSm90ELi1EEENSB_IJNSC_ILi128EEENSC_ILi64EEENSB_IJSJ_EEEEEENS_6half_tESM_NSA_8TiledMMAINSA_8MMA_AtomIJNSA_4SM904GMMA25MMA_64x64x16_F32F16F16_SSILNSQ_5MajorE0ELSS_0ELNSQ_7ScaleInE1ELST_1EEEEEENSA_6LayoutINSB_IJSE_SE_SE_EEENSB_IJNSC_ILi0EEESY_SY_EEEEENSB_IJNSA_10UnderscoreES11_S11_EEEEENS7_6detail26Sm90ImplicitGemmTileTraitsINSA_20SM90_TMA_LOAD_IM2COLENSA_14ComposedLayoutINSA_7SwizzleILi3ELi4ELi3EEENSA_18smem_ptr_flag_bitsILi16EEENSW_INSB_IJNSB_IJNSC_ILi8EEENSC_ILi16EEEEEENSB_IJSJ_SE_EEENSB_IJSE_NSC_ILi9EEEEEEEEENSB_IJNSB_IJSJ_NSC_ILi512EEEEEENSB_IJSE_SY_EEENSB_IJSY_NSC_ILi8192EEEEEEEEEEEEEvEENS15_INSA_23SM90_TMA_LOAD_MULTICASTENS17_IS19_S1B_NSW_INSB_IJNSB_IJS1C_S1C_EEES1F_S1H_EEENSB_IJS1K_S1L_NSB_IJSY_NSC_ILi4096EEEEEEEEEEEEEvEEEENS_8epilogue10collective6detail29Sm90TmaWarpSpecializedAdapterINS23_15DefaultEpilogueISM_NSB_IJNSB_IJllllEEESE_SY_EEES28_NS22_6thread17LinearCombinationISM_Li1EffLNS29_9ScaleType4KindE0ELNS_15FloatRoundStyleE2ESM_EENS_4gemm15EpilogueDefaultEEEEEvvEEEEvNT_6ParamsE:
        .type           _ZN7cutlass13device_kernelINS_4conv6kernel13ConvUniversalINS1_16ConvProblemShapeILNS1_8OperatorE0ELi3EEENS1_10collective14CollectiveConvINS1_46MainloopSm90TmaGmmaWarpSpecializedImplicitGemmILS5_0ELi9ELi3EN4cute5tupleIJNSA_1CILi2EEENSC_ILi1EEESE_EEENS1_36KernelImplicitTmaWarpSpecializedSm90ELi1EEENSB_IJNSC_ILi128EEENSC_ILi64EEENSB_IJSJ_EEEEEENS_6half_tESM_NSA_8TiledMMAINSA_8MMA_AtomIJNSA_4SM904GMMA25MMA_64x64x16_F32F16F16_SSILNSQ_5MajorE0ELSS_0ELNSQ_7ScaleInE1ELST_1EEEEEENSA_6LayoutINSB_IJSE_SE_SE_EEENSB_IJNSC_ILi0EEESY_SY_EEEEENSB_IJNSA_10UnderscoreES11_S11_EEEEENS7_6detail26Sm90ImplicitGemmTileTraitsINSA_20SM90_TMA_LOAD_IM2COLENSA_14ComposedLayoutINSA_7SwizzleILi3ELi4ELi3EEENSA_18smem_ptr_flag_bitsILi16EEENSW_INSB_IJNSB_IJNSC_ILi8EEENSC_ILi16EEEEEENSB_IJSJ_SE_EEENSB_IJSE_NSC_ILi9EEEEEEEEENSB_IJNSB_IJSJ_NSC_ILi512EEEEEENSB_IJSE_SY_EEENSB_IJSY_NSC_ILi8192EEEEEEEEEEEEEvEENS15_INSA_23SM90_TMA_LOAD_MULTICASTENS17_IS19_S1B_NSW_INSB_IJNSB_IJS1C_S1C_EEES1F_S1H_EEENSB_IJS1K_S1L_NSB_IJSY_NSC_ILi4096EEEEEEEEEEEEEvEEEENS_8epilogue10collective6detail29Sm90TmaWarpSpecializedAdapterINS23_15DefaultEpilogueISM_NSB_IJNSB_IJllllEEESE_SY_EEES28_NS22_6thread17LinearCombinationISM_Li1EffLNS29_9ScaleType4KindE0ELNS_15FloatRoundStyleE2ESM_EENS_4gemm15EpilogueDefaultEEEEEvvEEEEvNT_6ParamsE,@function
        .size           _ZN7cutlass13device_kernelINS_4conv6kernel13ConvUniversalINS1_16ConvProblemShapeILNS1_8OperatorE0ELi3EEENS1_10collective14CollectiveConvINS1_46MainloopSm90TmaGmmaWarpSpecializedImplicitGemmILS5_0ELi9ELi3EN4cute5tupleIJNSA_1CILi2EEENSC_ILi1EEESE_EEENS1_36KernelImplicitTmaWarpSpecializedSm90ELi1EEENSB_IJNSC_ILi128EEENSC_ILi64EEENSB_IJSJ_EEEEEENS_6half_tESM_NSA_8TiledMMAINSA_8MMA_AtomIJNSA_4SM904GMMA25MMA_64x64x16_F32F16F16_SSILNSQ_5MajorE0ELSS_0ELNSQ_7ScaleInE1ELST_1EEEEEENSA_6LayoutINSB_IJSE_SE_SE_EEENSB_IJNSC_ILi0EEESY_SY_EEEEENSB_IJNSA_10UnderscoreES11_S11_EEEEENS7_6detail26Sm90ImplicitGemmTileTraitsINSA_20SM90_TMA_LOAD_IM2COLENSA_14ComposedLayoutINSA_7SwizzleILi3ELi4ELi3EEENSA_18smem_ptr_flag_bitsILi16EEENSW_INSB_IJNSB_IJNSC_ILi8EEENSC_ILi16EEEEEENSB_IJSJ_SE_EEENSB_IJSE_NSC_ILi9EEEEEEEEENSB_IJNSB_IJSJ_NSC_ILi512EEEEEENSB_IJSE_SY_EEENSB_IJSY_NSC_ILi8192EEEEEEEEEEEEEvEENS15_INSA_23SM90_TMA_LOAD_MULTICASTENS17_IS19_S1B_NSW_INSB_IJNSB_IJS1C_S1C_EEES1F_S1H_EEENSB_IJS1K_S1L_NSB_IJSY_NSC_ILi4096EEEEEEEEEEEEEvEEEENS_8epilogue10collective6detail29Sm90TmaWarpSpecializedAdapterINS23_15DefaultEpilogueISM_NSB_IJNSB_IJllllEEESE_SY_EEES28_NS22_6thread17LinearCombinationISM_Li1EffLNS29_9ScaleType4KindE0ELNS_15FloatRoundStyleE2ESM_EENS_4gemm15EpilogueDefaultEEEEEvvEEEEvNT_6ParamsE,(.L_x_167 - _ZN7cutlass13device_kernelINS_4conv6kernel13ConvUniversalINS1_16ConvProblemShapeILNS1_8OperatorE0ELi3EEENS1_10collective14CollectiveConvINS1_46MainloopSm90TmaGmmaWarpSpecializedImplicitGemmILS5_0ELi9ELi3EN4cute5tupleIJNSA_1CILi2EEENSC_ILi1EEESE_EEENS1_36KernelImplicitTmaWarpSpecializedSm90ELi1EEENSB_IJNSC_ILi128EEENSC_ILi64EEENSB_IJSJ_EEEEEENS_6half_tESM_NSA_8TiledMMAINSA_8MMA_AtomIJNSA_4SM904GMMA25MMA_64x64x16_F32F16F16_SSILNSQ_5MajorE0ELSS_0ELNSQ_7ScaleInE1ELST_1EEEEEENSA_6LayoutINSB_IJSE_SE_SE_EEENSB_IJNSC_ILi0EEESY_SY_EEEEENSB_IJNSA_10UnderscoreES11_S11_EEEEENS7_6detail26Sm90ImplicitGemmTileTraitsINSA_20SM90_TMA_LOAD_IM2COLENSA_14ComposedLayoutINSA_7SwizzleILi3ELi4ELi3EEENSA_18smem_ptr_flag_bitsILi16EEENSW_INSB_IJNSB_IJNSC_ILi8EEENSC_ILi16EEEEEENSB_IJSJ_SE_EEENSB_IJSE_NSC_ILi9EEEEEEEEENSB_IJNSB_IJSJ_NSC_ILi512EEEEEENSB_IJSE_SY_EEENSB_IJSY_NSC_ILi8192EEEEEEEEEEEEEvEENS15_INSA_23SM90_TMA_LOAD_MULTICASTENS17_IS19_S1B_NSW_INSB_IJNSB_IJS1C_S1C_EEES1F_S1H_EEENSB_IJS1K_S1L_NSB_IJSY_NSC_ILi4096EEEEEEEEEEEEEvEEEENS_8epilogue10collective6detail29Sm90TmaWarpSpecializedAdapterINS23_15DefaultEpilogueISM_NSB_IJNSB_IJllllEEESE_SY_EEES28_NS22_6thread17LinearCombinationISM_Li1EffLNS29_9ScaleType4KindE0ELNS_15FloatRoundStyleE2ESM_EENS_4gemm15EpilogueDefaultEEEEEvvEEEEvNT_6ParamsE)
        .other          _ZN7cutlass13device_kernelINS_4conv6kernel13ConvUniversalINS1_16ConvProblemShapeILNS1_8OperatorE0ELi3EEENS1_10collective14CollectiveConvINS1_46MainloopSm90TmaGmmaWarpSpecializedImplicitGemmILS5_0ELi9ELi3EN4cute5tupleIJNSA_1CILi2EEENSC_ILi1EEESE_EEENS1_36KernelImplicitTmaWarpSpecializedSm90ELi1EEENSB_IJNSC_ILi128EEENSC_ILi64EEENSB_IJSJ_EEEEEENS_6half_tESM_NSA_8TiledMMAINSA_8MMA_AtomIJNSA_4SM904GMMA25MMA_64x64x16_F32F16F16_SSILNSQ_5MajorE0ELSS_0ELNSQ_7ScaleInE1ELST_1EEEEEENSA_6LayoutINSB_IJSE_SE_SE_EEENSB_IJNSC_ILi0EEESY_SY_EEEEENSB_IJNSA_10UnderscoreES11_S11_EEEEENS7_6detail26Sm90ImplicitGemmTileTraitsINSA_20SM90_TMA_LOAD_IM2COLENSA_14ComposedLayoutINSA_7SwizzleILi3ELi4ELi3EEENSA_18smem_ptr_flag_bitsILi16EEENSW_INSB_IJNSB_IJNSC_ILi8EEENSC_ILi16EEEEEENSB_IJSJ_SE_EEENSB_IJSE_NSC_ILi9EEEEEEEEENSB_IJNSB_IJSJ_NSC_ILi512EEEEEENSB_IJSE_SY_EEENSB_IJSY_NSC_ILi8192EEEEEEEEEEEEEvEENS15_INSA_23SM90_TMA_LOAD_MULTICASTENS17_IS19_S1B_NSW_INSB_IJNSB_IJS1C_S1C_EEES1F_S1H_EEENSB_IJS1K_S1L_NSB_IJSY_NSC_ILi4096EEEEEEEEEEEEEvEEEENS_8epilogue10collective6detail29Sm90TmaWarpSpecializedAdapterINS23_15DefaultEpilogueISM_NSB_IJNSB_IJllllEEESE_SY_EEES28_NS22_6thread17LinearCombinationISM_Li1EffLNS29_9ScaleType4KindE0ELNS_15FloatRoundStyleE2ESM_EENS_4gemm15EpilogueDefaultEEEEEvvEEEEvNT_6ParamsE,@"STO_CUDA_ENTRY STV_DEFAULT"
_ZN7cutlass13device_kernelINS_4conv6kernel13ConvUniversalINS1_16ConvProblemShapeILNS1_8OperatorE0ELi3EEENS1_10collective14CollectiveConvINS1_46MainloopSm90TmaGmmaWarpSpecializedImplicitGemmILS5_0ELi9ELi3EN4cute5tupleIJNSA_1CILi2EEENSC_ILi1EEESE_EEENS1_36KernelImplicitTmaWarpSpecializedSm90ELi1EEENSB_IJNSC_ILi128EEENSC_ILi64EEENSB_IJSJ_EEEEEENS_6half_tESM_NSA_8TiledMMAINSA_8MMA_AtomIJNSA_4SM904GMMA25MMA_64x64x16_F32F16F16_SSILNSQ_5MajorE0ELSS_0ELNSQ_7ScaleInE1ELST_1EEEEEENSA_6LayoutINSB_IJSE_SE_SE_EEENSB_IJNSC_ILi0EEESY_SY_EEEEENSB_IJNSA_10UnderscoreES11_S11_EEEEENS7_6detail26Sm90ImplicitGemmTileTraitsINSA_20SM90_TMA_LOAD_IM2COLENSA_14ComposedLayoutINSA_7SwizzleILi3ELi4ELi3EEENSA_18smem_ptr_flag_bitsILi16EEENSW_INSB_IJNSB_IJNSC_ILi8EEENSC_ILi16EEEEEENSB_IJSJ_SE_EEENSB_IJSE_NSC_ILi9EEEEEEEEENSB_IJNSB_IJSJ_NSC_ILi512EEEEEENSB_IJSE_SY_EEENSB_IJSY_NSC_ILi8192EEEEEEEEEEEEEvEENS15_INSA_23SM90_TMA_LOAD_MULTICASTENS17_IS19_S1B_NSW_INSB_IJNSB_IJS1C_S1C_EEES1F_S1H_EEENSB_IJS1K_S1L_NSB_IJSY_NSC_ILi4096EEEEEEEEEEEEEvEEEENS_8epilogue10collective6detail29Sm90TmaWarpSpecializedAdapterINS23_15DefaultEpilogueISM_NSB_IJNSB_IJllllEEESE_SY_EEES28_NS22_6thread17LinearCombinationISM_Li1EffLNS29_9ScaleType4KindE0ELNS_15FloatRoundStyleE2ESM_EENS_4gemm15EpilogueDefaultEEEEEvvEEEEvNT_6ParamsE:
[----:B------:R-:W-:Y:S01]  /*0000*/  LDC R1, c[0x0][0x28] ;  /* 0x00000a00ff017b82 */ /* 0x000fe20000000800 */
[----:B------:R-:W0:Y:S01]  /*0010*/  S2R R10, SR_TID.X ;  /* 0x00000000000a7919 */ /* 0x000e220000002100 */
[----:B------:R-:W-:Y:S01]  /*0020*/  ELECT P0, URZ, PT ;  /* 0x00000000003f782f */ /* 0x000fe20003800000 */
[----:B------:R-:W-:Y:S01]  /*0030*/  BSSY B0, `(.L_x_0) ;  /* 0x0000010000007945 */ /* 0x000fe20003800000 */
[----:B------:R-:W1:Y:S01]  /*0040*/  S2R R11, SR_CTAID.X ;  /* 0x00000000000b7919 */ /* 0x000e620000002500 */
[--C-:B0-----:R-:W-:Y:S02]  /*0050*/  SHF.R.U32.HI R0, RZ, 0x5, R10.reuse ;  /* 0x00000005ff007819 */ /* 0x101fe4000001160a */
[----:B------:R-:W-:-:S03]  /*0060*/  SHF.R.U32.HI R2, RZ, 0x7, R10 ;  /* 0x00000007ff027819 */ /* 0x000fc6000001160a */
[----:B------:R-:W0:Y:S04]  /*0070*/  SHFL.IDX PT, R3, R0, RZ, 0x1f ;  /* 0x00001fff00037589 */ /* 0x000e2800000e0000 */
[----:B------:R2:W3:Y:S01]  /*0080*/  SHFL.IDX PT, R9, R2, RZ, 0x1f ;  /* 0x00001fff02097589 */ /* 0x0004e200000e0000 */
[----:B0-----:R-:W-:-:S13]  /*0090*/  ISETP.NE.OR P0, PT, R3, RZ, !P0 ;  /* 0x000000ff0300720c */ /* 0x001fda0004705670 */
[----:B-123--:R-:W-:Y:S05]  /*00a0*/  @P0 BRA `(.L_x_1) ;  /* 0x0000000000200947 */ /* 0x00efea0003800000 */
[----:B------:R-:W-:Y:S02]  /*00b0*/  ULDC.64 UR4, c[0x0][0x198] ;  /* 0x0000660000047ab9 */ /* 0x000fe40000000a00 */
[----:B------:R-:W-:Y:S02]  /*00c0*/  UIADD3 UR6, UP0, UR4, 0xf0, URZ ;  /* 0x000000f004067890 */ /* 0x000fe4000ff1e03f */
[----:B------:R-:W-:Y:S02]  /*00d0*/  UIADD3 UR4, UP1, UR4, 0x270, URZ ;  /* 0x0000027004047890 */ /* 0x000fe4000ff3e03f */
[----:B------:R-:W-:Y:S02]  /*00e0*/  UIADD3.X UR7, URZ, UR5, URZ, UP0, !UPT ;  /* 0x000000053f077290 */ /* 0x000fe400087fe43f */
[----:B------:R-:W-:-:S07]  /*00f0*/  UIADD3.X UR5, URZ, UR5, URZ, UP1, !UPT ;  /* 0x000000053f057290 */ /* 0x000fce0008ffe43f */
[----:B------:R0:W-:Y:S02]  /*0100*/  UTMACCTL.PF [UR6] ;  /* 0x00000000060079b9 */ /* 0x0001e40008040000 */
[----:B------:R0:W-:Y:S02]  /*0110*/  UTMACCTL.PF [UR4] ;  /* 0x00000000040079b9 */ /* 0x0001e40008040000 */
[----:B0-----:R-:W-:Y:S01]  /*0120*/  NOP ;  /* 0x0000000000007918 */ /* 0x001fe20000000000 */
.L_x_1:
[----:B------:R-:W-:Y:S05]  /*0130*/  BSYNC B0 ;  /* 0x0000000000007941 */ /* 0x000fea0003800000 */
.L_x_0:
[----:B------:R-:W0:Y:S01]  /*0140*/  SHFL.IDX PT, R0, R0, RZ, 0x1f ;  /* 0x00001fff00007589 */ /* 0x000e2200000e0000 */
[----:B------:R-:W-:Y:S02]  /*0150*/  SHF.R.S32.HI R5, RZ, 0x1f, R10 ;  /* 0x0000001fff057819 */ /* 0x000fe4000001140a */
[----:B------:R-:W-:Y:S01]  /*0160*/  I2FP.F32.U32 R6, R11 ;  /* 0x0000000b00067245 */ /* 0x000fe20000201000 */
[----:B------:R-:W1:Y:S01]  /*0170*/  S2R R13, SR_CTAID.Y ;  /* 0x00000000000d7919 */ /* 0x000e620000002600 */
[----:B------:R-:W-:-:S04]  /*0180*/  LEA.HI R5, R5, R10, RZ, 0x7 ;  /* 0x0000000a05057211 */ /* 0x000fc800078f38ff */
[----:B------:R-:W-:-:S05]  /*0190*/  LOP3.LUT R5, R5, 0xffffff80, RZ, 0xc0, !PT ;  /* 0xffffff8005057812 */ /* 0x000fca00078ec0ff */
[----:B------:R-:W-:-:S05]  /*01a0*/  IMAD.IADD R17, R10, 0x1, -R5 ;  /* 0x000000010a117824 */ /* 0x000fca00078e0a05 */
[----:B------:R-:W-:-:S04]  /*01b0*/  SHF.R.S32.HI R2, RZ, 0x1f, R17 ;  /* 0x0000001fff027819 */ /* 0x000fc80000011411 */
[----:B------:R-:W-:Y:S02]  /*01c0*/  LEA.HI R2, R2, R17, RZ, 0x3 ;  /* 0x0000001102027211 */ /* 0x000fe400078f18ff */
[----:B0-----:R-:W-:Y:S02]  /*01d0*/  ISETP.NE.AND P0, PT, R0, RZ, PT ;  /* 0x000000ff0000720c */ /* 0x001fe40003f05270 */
[--C-:B------:R-:W-:Y:S02]  /*01e0*/  SHF.R.S32.HI R4, RZ, 0x3, R2.reuse ;  /* 0x00000003ff047819 */ /* 0x100fe40000011402 */
[----:B------:R-:W-:Y:S02]  /*01f0*/  SHF.R.S32.HI R5, RZ, 0x1f, R2 ;  /* 0x0000001fff057819 */ /* 0x000fe40000011402 */
[----:B------:R-:W-:-:S07]  /*0200*/  SHF.R.S32.HI R7, RZ, 0x1f, R0 ;  /* 0x0000001fff077819 */ /* 0x000fce0000011400 */
[----:B-1----:R-:W-:Y:S05]  /*0210*/  @P0 BRA `(.L_x_2) ;  /* 0x00000000008c0947 */ /* 0x002fea0003800000 */
[----:B------:R-:W-:Y:S01]  /*0220*/  ELECT P0, URZ, PT ;  /* 0x00000000003f782f */ /* 0x000fe20003800000 */
[----:B------:R-:W-:-:S12]  /*0230*/  BSSY B0, `(.L_x_2) ;  /* 0x0000021000007945 */ /* 0x000fd80003800000 */
[----:B------:R-:W-:Y:S05]  /*0240*/  @!P0 BRA `(.L_x_3) ;  /* 0x00000000007c8947 */ /* 0x000fea0003800000 */
[----:B------:R-:W0:Y:S01]  /*0250*/  S2UR UR8, SR_CgaCtaId ;  /* 0x00000000000879c3 */ /* 0x000e220000008800 */
[----:B------:R-:W-:Y:S01]  /*0260*/  UMOV UR4, 0x400 ;  /* 0x0000040000047882 */ /* 0x000fe20000000000 */
[----:B------:R-:W-:Y:S01]  /*0270*/  UMOV UR5, 0x1 ;  /* 0x0000000100057882 */ /* 0x000fe20000000000 */
[----:B------:R-:W-:Y:S02]  /*0280*/  UMOV UR6, 0x2 ;  /* 0x0000000200067882 */ /* 0x000fe40000000000 */
[----:B------:R-:W-:-:S04]  /*0290*/  UIADD3 UR6, -UR6, 0x100000, URZ ;  /* 0x0010000006067890 */ /* 0x000fc8000fffe13f */
[----:B------:R-:W-:Y:S02]  /*02a0*/  USHF.L.U32 UR7, UR6, 0xb, URZ ;  /* 0x0000000b06077899 */ /* 0x000fe4000800063f */
[----:B------:R-:W-:Y:S02]  /*02b0*/  USHF.L.U32 UR6, UR6, 0x1, URZ ;  /* 0x0000000106067899 */ /* 0x000fe4000800063f */
[----:B0-----:R-:W-:Y:S02]  /*02c0*/  ULEA UR8, UR8, UR4, 0x18 ;  /* 0x0000000408087291 */ /* 0x001fe4000f8ec03f */
[----:B------:R-:W-:-:S04]  /*02d0*/  UIADD3 UR4, -UR5, 0x100000, URZ ;  /* 0x0010000005047890 */ /* 0x000fc8000fffe13f */
[----:B------:R-:W-:Y:S02]  /*02e0*/  USHF.L.U32 UR5, UR4, 0xb, URZ ;  /* 0x0000000b04057899 */ /* 0x000fe4000800063f */
[----:B------:R-:W-:Y:S01]  /*02f0*/  USHF.L.U32 UR4, UR4, 0x1, URZ ;  /* 0x0000000104047899 */ /* 0x000fe2000800063f */
[----:B------:R-:W0:Y:S11]  /*0300*/  FENCE.VIEW.ASYNC.S ;  /* 0x00000000000073c6 */ /* 0x000e360000000000 */
[----:B0-----:R0:W1:Y:S01]  /*0310*/  SYNCS.EXCH.64 URZ, [UR8+0x36000], UR4 ;  /* 0x03600004083f75b2 */ /* 0x0010620008000100 */
[----:B------:R0:W2:Y:S01]  /*0320*/  SYNCS.EXCH.64 URZ, [UR8+0x36048], UR6 ;  /* 0x03604806083f75b2 */ /* 0x0000a20008000100 */
[----:B------:R0:W3:Y:S01]  /*0330*/  SYNCS.EXCH.64 URZ, [UR8+0x36008], UR4 ;  /* 0x03600804083f75b2 */ /* 0x0000e20008000100 */
[----:B------:R0:W4:Y:S01]  /*0340*/  SYNCS.EXCH.64 URZ, [UR8+0x36050], UR6 ;  /* 0x03605006083f75b2 */ /* 0x0001220008000100 */
[----:B------:R0:W0:Y:S01]  /*0350*/  SYNCS.EXCH.64 URZ, [UR8+0x36010], UR4 ;  /* 0x03601004083f75b2 */ /* 0x0000220008000100 */
        /* <DEDUP_REMOVED lines=13> */
[----:B------:R-:W-:Y:S01]  /*0430*/  NOP ;  /* 0x0000000000007918 */ /* 0x000fe20000000000 */
.L_x_3:
[----:B0-----:R-:W-:Y:S05]  /*0440*/  BSYNC B0 ;  /* 0x0000000000007941 */ /* 0x001fea0003800000 */
.L_x_2:
[----:B------:R-:W-:Y:S01]  /*0450*/  ULDC UR4, c[0x0][0x150] ;  /* 0x0000540000047ab9 */ /* 0x000fe20000000800 */
[----:B------:R-:W-:Y:S01]  /*0460*/  LEA.HI R5, R5, R4, RZ, 0x2 ;  /* 0x0000000405057211 */ /* 0x000fe200078f10ff */
[----:B------:R-:W-:Y:S01]  /*0470*/  FMUL R6, R6, UR4 ;  /* 0x0000000406067c20 */ /* 0x000fe20008400000 */
[----:B------:R-:W-:Y:S01]  /*0480*/  LEA.HI R7, R7, R0, RZ, 0x2 ;  /* 0x0000000007077211 */ /* 0x000fe200078f10ff */
[----:B------:R-:W-:Y:S01]  /*0490*/  ULDC UR4, c[0x0][0x154] ;  /* 0x0000550000047ab9 */ /* 0x000fe20000000800 */
[----:B------:R-:W-:Y:S01]  /*04a0*/  LOP3.LUT R5, R5, 0xfffffffc, RZ, 0xc0, !PT ;  /* 0xfffffffc05057812 */ /* 0x000fe200078ec0ff */
[----:B------:R-:W0:Y:S01]  /*04b0*/  LDC R12, c[0x0][0x140] ;  /* 0x00005000ff0c7b82 */ /* 0x000e220000000800 */
[----:B------:R-:W-:Y:S01]  /*04c0*/  LOP3.LUT R7, R7, 0x3ffffffc, RZ, 0xc0, !PT ;  /* 0x3ffffffc07077812 */ /* 0x000fe200078ec0ff */
[----:B------:R-:W5:Y:S01]  /*04d0*/  F2I.U32.TRUNC.NTZ R6, R6 ;  /* 0x0000000600067305 */ /* 0x000f62000020f000 */
[----:B------:R-:W-:Y:S01]  /*04e0*/  I2FP.F32.U32 R2, R13 ;  /* 0x0000000d00027245 */ /* 0x000fe20000201000 */
[----:B------:R-:W-:Y:S01]  /*04f0*/  IMAD.IADD R5, R4, 0x1, -R5 ;  /* 0x0000000104057824 */ /* 0x000fe200078e0a05 */
[----:B------:R-:W-:Y:S01]  /*0500*/  LOP3.LUT P0, RZ, R17, 0x7, RZ, 0xc0, !PT ;  /* 0x0000000711ff7812 */ /* 0x000fe2000780c0ff */
[----:B------:R-:W-:Y:S01]  /*0510*/  IMAD.IADD R0, R0, 0x1, -R7 ;  /* 0x0000000100007824 */ /* 0x000fe200078e0a07 */
[----:B------:R-:W-:Y:S01]  /*0520*/  ISETP.NE.AND P3, PT, R9, 0x1, PT ;  /* 0x000000010900780c */ /* 0x000fe20003f65270 */
[----:B------:R-:W-:Y:S01]  /*0530*/  FMUL R8, R2, UR4 ;  /* 0x0000000402087c20 */ /* 0x000fe20008400000 */
[----:B------:R-:W-:Y:S01]  /*0540*/  ULDC UR4, c[0x0][0x144] ;  /* 0x0000510000047ab9 */ /* 0x000fe20000000800 */
[----:B------:R-:W-:Y:S01]  /*0550*/  IMAD R5, R0, 0x4, R5 ;  /* 0x0000000400057824 */ /* 0x000fe200078e0205 */
[----:B------:R-:W-:Y:S01]  /*0560*/  NOP ;  /* 0x0000000000007918 */ /* 0x000fe20000000000 */
[----:B------:R-:W-:-:S02]  /*0570*/  NOP ;  /* 0x0000000000007918 */ /* 0x000fc40000000000 */
[----:B------:R-:W1:Y:S01]  /*0580*/  F2I.U32.TRUNC.NTZ R8, R8 ;  /* 0x0000000800087305 */ /* 0x000e62000020f000 */
[----:B------:R-:W-:Y:S01]  /*0590*/  LEA.HI R0, R5, R5, RZ, 0x1 ;  /* 0x0000000505007211 */ /* 0x000fe200078f08ff */
[----:B-----5:R-:W-:-:S03]  /*05a0*/  IMAD.MOV R2, RZ, RZ, -R6 ;  /* 0x000000ffff027224 */ /* 0x020fc600078e0a06 */
[----:B------:R-:W-:Y:S01]  /*05b0*/  LOP3.LUT R0, R0, 0xfffffffe, RZ, 0xc0, !PT ;  /* 0xfffffffe00007812 */ /* 0x000fe200078ec0ff */
[----:B------:R-:W-:Y:S01]  /*05c0*/  IMAD R7, R2, UR4, R11 ;  /* 0x0000000402077c24 */ /* 0x000fe2000f8e020b */
[----:B------:R-:W-:Y:S01]  /*05d0*/  ULDC UR4, c[0x0][0x148] ;  /* 0x0000520000047ab9 */ /* 0x000fe20000000800 */
[C---:B------:R-:W-:Y:S01]  /*05e0*/  IMAD.SHL.U32 R2, R5.reuse, 0x4, RZ ;  /* 0x0000000405027824 */ /* 0x040fe200078e00ff */
[----:B0-----:R-:W-:Y:S01]  /*05f0*/  ISETP.EQ.U32.AND P1, PT, R12, 0x1, PT ;  /* 0x000000010c00780c */ /* 0x001fe20003f22070 */
[----:B------:R-:W-:-:S03]  /*0600*/  IMAD.IADD R0, R5, 0x1, -R0 ;  /* 0x0000000105007824 */ /* 0x000fc600078e0a00 */
[----:B------:R-:W-:Y:S01]  /*0610*/  LOP3.LUT R2, R5, 0xc, R2, 0x78, !PT ;  /* 0x0000000c05027812 */ /* 0x000fe200078e7802 */
[----:B-1----:R-:W-:Y:S01]  /*0620*/  IMAD.MOV R6, RZ, RZ, -R8 ;  /* 0x000000ffff067224 */ /* 0x002fe200078e0a08 */
[----:B------:R-:W-:Y:S02]  /*0630*/  ISETP.NE.AND P4, PT, R0, R7, PT ;  /* 0x000000070000720c */ /* 0x000fe40003f85270 */
[----:B------:R-:W-:Y:S01]  /*0640*/  SHF.R.S32.HI R0, RZ, 0x1f, R3 ;  /* 0x0000001fff007819 */ /* 0x000fe20000011403 */
[----:B------:R-:W-:Y:S01]  /*0650*/  IMAD R5, R6, UR4, R13 ;  /* 0x0000000406057c24 */ /* 0x000fe2000f8e020d */
[----:B------:R-:W-:Y:S02]  /*0660*/  ISETP.LT.U32.AND P0, PT, R2, 0x2, !P0 ;  /* 0x000000020200780c */ /* 0x000fe40004701070 */
[----:B------:R-:W-:-:S04]  /*0670*/  LEA.HI R0, R0, R3, RZ, 0x2 ;  /* 0x0000000300007211 */ /* 0x000fc800078f10ff */
[----:B------:R-:W-:-:S03]  /*0680*/  LOP3.LUT R0, R0, 0xfffffffc, RZ, 0xc0, !PT ;  /* 0xfffffffc00007812 */ /* 0x000fc600078ec0ff */
[----:B------:R-:W-:Y:S02]  /*0690*/  @P4 LEA.HI R4, R2, R2, RZ, 0x1 ;  /* 0x0000000202044211 */ /* 0x000fe400078f08ff */
[----:B------:R-:W-:Y:S02]  /*06a0*/  IMAD.IADD R8, R3, 0x1, -R0 ;  /* 0x0000000103087824 */ /* 0x000fe400078e0a00 */
[----:B------:R-:W-:-:S03]  /*06b0*/  @P4 SHF.R.S32.HI R4, RZ, 0x1, R4 ;  /* 0x00000001ff044819 */ /* 0x000fc60000011404 */
[----:B------:R-:W-:Y:S02]  /*06c0*/  LOP3.LUT P2, RZ, R9, R8, RZ, 0xfc, !PT ;  /* 0x0000000809ff7212 */ /* 0x000fe4000784fcff */
[----:B------:R-:W-:Y:S01]  /*06d0*/  @P4 ISETP.NE.AND P5, PT, R4, R5, PT ;  /* 0x000000050400420c */ /* 0x000fe20003fa5270 */
[----:B------:R-:W-:Y:S01]  /*06e0*/  IMAD.MOV.U32 R4, RZ, RZ, 0x1 ;  /* 0x00000001ff047424 */ /* 0x000fe200078e00ff */
[----:B------:R-:W-:Y:S02]  /*06f0*/  SEL R3, RZ, 0x1, P2 ;  /* 0x00000001ff037807 */ /* 0x000fe40001000000 */
[----:B------:R-:W-:Y:S02]  /*0700*/  SEL R5, RZ, 0x1, !P0 ;  /* 0x00000001ff057807 */ /* 0x000fe40004000000 */
[----:B------:R-:W-:Y:S02]  /*0710*/  @P4 SEL R4, RZ, 0x1, P5 ;  /* 0x00000001ff044807 */ /* 0x000fe40002800000 */
[----:B------:R-:W-:-:S02]  /*0720*/  SEL R3, R3, 0x2, P3 ;  /* 0x0000000203037807 */ /* 0x000fc40001800000 */
[----:B------:R-:W-:Y:S01]  /*0730*/  LOP3.LUT R4, R4, R5, RZ, 0xc0, !PT ;  /* 0x0000000504047212 */ /* 0x000fe200078ec0ff */
[----:B------:R-:W-:Y:S06]  /*0740*/  @!P1 BRA `(.L_x_4) ;  /* 0x0000000000089947 */ /* 0x000fec0003800000 */
[----:B--234-:R-:W-:Y:S01]  /*0750*/  UCGABAR_ARV ;  /* 0x00000000000079c7 */ /* 0x01cfe20008000000 */
[----:B------:R-:W-:Y:S05]  /*0760*/  BRA `(.L_x_5) ;  /* 0x0000000000047947 */ /* 0x000fea0003800000 */
.L_x_4:
[----:B--234-:R-:W-:Y:S01]  /*0770*/  NOP ;  /* 0x0000000000007918 */ /* 0x01cfe20000000000 */
.L_x_5:
[----:B------:R-:W-:Y:S01]  /*0780*/  ULDC.64 UR4, c[0x0][0x618] ;  /* 0x0001860000047ab9 */ /* 0x000fe20000000a00 */
[----:B------:R-:W-:Y:S01]  /*0790*/  ULDC.64 UR12, c[0x0][0x208] ;  /* 0x00008200000c7ab9 */ /* 0x000fe20000000a00 */
[----:B------:R-:W-:-:S04]  /*07a0*/  ISETP.NE.U32.AND P0, PT, RZ, UR4, PT ;  /* 0x00000004ff007c0c */ /* 0x000fc8000bf05070 */
[----:B------:R-:W-:-:S13]  /*07b0*/  ISETP.NE.AND.EX P0, PT, RZ, UR5, PT, P0 ;  /* 0x00000005ff007c0c */ /* 0x000fda000bf05300 */
[----:B------:R-:W-:Y:S05]  /*07c0*/  @!P0 BRA `(.L_x_6) ;  /* 0x00000000001c8947 */ /* 0x000fea0003800000 */
[----:B------:R-:W0:Y:S02]  /*07d0*/  LDC.64 R6, c[0x0][0x618] ;  /* 0x00018600ff067b82 */ /* 0x000e240000000a00 */
[----:B0-----:R-:W2:Y:S02]  /*07e0*/  LDG.E.64 R6, desc[UR12][R6.64] ;  /* 0x0000000c06067981 */ /* 0x001ea4000c1e1b00 */
[----:B--2---:R-:W-:-:S04]  /*07f0*/  ISETP.NE.U32.AND P0, PT, R6, RZ, PT ;  /* 0x000000ff0600720c */ /* 0x004fc80003f05070 */
[----:B------:R-:W-:-:S13]  /*0800*/  ISETP.NE.AND.EX P0, PT, R7, RZ, PT, P0 ;  /* 0x000000ff0700720c */ /* 0x000fda0003f05300 */
[----:B------:R-:W-:Y:S05]  /*0810*/  @!P0 BRA `(.L_x_6) ;  /* 0x0000000000088947 */ /* 0x000fea0003800000 */
[----:B------:R0:W5:Y:S01]  /*0820*/  LD.E R0, desc[UR12][R6.64] ;  /* 0x0000000c06007980 */ /* 0x000162000c101900 */
[----:B------:R-:W-:Y:S05]  /*0830*/  BRA `(.L_x_7) ;  /* 0x0000000000207947 */ /* 0x000fea0003800000 */
.L_x_6:
[----:B------:R-:W-:Y:S02]  /*0840*/  ULDC.64 UR4, c[0x0][0x608] ;  /* 0x0001820000047ab9 */ /* 0x000fe40000000a00 */
[----:B------:R-:W-:-:S04]  /*0850*/  ISETP.NE.U32.AND P0, PT, RZ, UR4, PT ;  /* 0x00000004ff007c0c */ /* 0x000fc8000bf05070 */
[----:B------:R-:W-:-:S13]  /*0860*/  ISETP.NE.AND.EX P0, PT, RZ, UR5, PT, P0 ;  /* 0x00000005ff007c0c */ /* 0x000fda000bf05300 */
[----:B------:R-:W-:Y:S05]  /*0870*/  @!P0 BRA `(.L_x_8) ;  /* 0x00000000000c8947 */ /* 0x000fea0003800000 */
[----:B------:R-:W0:Y:S02]  /*0880*/  LDC.64 R6, c[0x0][0x608] ;  /* 0x00018200ff067b82 */ /* 0x000e240000000a00 */
[----:B0-----:R1:W5:Y:S01]  /*0890*/  LDG.E R0, desc[UR12][R6.64] ;  /* 0x0000000c06007981 */ /* 0x001362000c1e1900 */
[----:B------:R-:W-:Y:S05]  /*08a0*/  BRA `(.L_x_7) ;  /* 0x0000000000047947 */ /* 0x000fea0003800000 */
.L_x_8:
[----:B------:R-:W2:Y:S02]  /*08b0*/  LDC R0, c[0x0][0x600] ;  /* 0x00018000ff007b82 */ /* 0x000ea40000000800 */
.L_x_7:
[----:B------:R-:W-:Y:S02]  /*08c0*/  ULDC.64 UR4, c[0x0][0x620] ;  /* 0x0001880000047ab9 */ /* 0x000fe40000000a00 */
[----:B------:R-:W-:-:S04]  /*08d0*/  ISETP.NE.U32.AND P0, PT, RZ, UR4, PT ;  /* 0x00000004ff007c0c */ /* 0x000fc8000bf05070 */
[----:B------:R-:W-:-:S13]  /*08e0*/  ISETP.NE.AND.EX P0, PT, RZ, UR5, PT, P0 ;  /* 0x00000005ff007c0c */ /* 0x000fda000bf05300 */
[----:B------:R-:W-:Y:S05]  /*08f0*/  @!P0 BRA `(.L_x_9) ;  /* 0x00000000001c8947 */ /* 0x000fea0003800000 */
[----:B01----:R-:W0:Y:S02]  /*0900*/  LDC.64 R6, c[0x0][0x620] ;  /* 0x00018800ff067b82 */ /* 0x003e240000000a00 */
[----:B0-----:R-:W3:Y:S02]  /*0910*/  LDG.E.64 R6, desc[UR12][R6.64] ;  /* 0x0000000c06067981 */ /* 0x001ee4000c1e1b00 */
[----:B---3--:R-:W-:-:S04]  /*0920*/  ISETP.NE.U32.AND P0, PT, R6, RZ, PT ;  /* 0x000000ff0600720c */ /* 0x008fc80003f05070 */
[----:B------:R-:W-:-:S13]  /*0930*/  ISETP.NE.AND.EX P0, PT, R7, RZ, PT, P0 ;  /* 0x000000ff0700720c */ /* 0x000fda0003f05300 */
[----:B------:R-:W-:Y:S05]  /*0940*/  @!P0 BRA `(.L_x_9) ;  /* 0x0000000000088947 */ /* 0x000fea0003800000 */
[----:B------:R0:W5:Y:S01]  /*0950*/  LD.E R14, desc[UR12][R6.64] ;  /* 0x0000000c060e7980 */ /* 0x000162000c101900 */
[----:B------:R-:W-:Y:S05]  /*0960*/  BRA `(.L_x_10) ;  /* 0x0000000000207947 */ /* 0x000fea0003800000 */
.L_x_9:
[----:B------:R-:W-:Y:S02]  /*0970*/  ULDC.64 UR4, c[0x0][0x610] ;  /* 0x0001840000047ab9 */ /* 0x000fe40000000a00 */
[----:B------:R-:W-:-:S04]  /*0980*/  ISETP.NE.U32.AND P0, PT, RZ, UR4, PT ;  /* 0x00000004ff007c0c */ /* 0x000fc8000bf05070 */
[----:B------:R-:W-:-:S13]  /*0990*/  ISETP.NE.AND.EX P0, PT, RZ, UR5, PT, P0 ;  /* 0x00000005ff007c0c */ /* 0x000fda000bf05300 */
[----:B------:R-:W-:Y:S05]  /*09a0*/  @!P0 BRA `(.L_x_11) ;  /* 0x00000000000c8947 */ /* 0x000fea0003800000 */
[----:B------:R-:W3:Y:S02]  /*09b0*/  LDC.64 R14, c[0x0][0x610] ;  /* 0x00018400ff0e7b82 */ /* 0x000ee40000000a00 */
[----:B---3--:R3:W5:Y:S01]  /*09c0*/  LDG.E R14, desc[UR12][R14.64] ;  /* 0x0000000c0e0e7981 */ /* 0x008762000c1e1900 */
[----:B------:R-:W-:Y:S05]  /*09d0*/  BRA `(.L_x_10) ;  /* 0x0000000000047947 */ /* 0x000fea0003800000 */
.L_x_11:
[----:B------:R-:W4:Y:S02]  /*09e0*/  LDC R14, c[0x0][0x604] ;  /* 0x00018100ff0e7b82 */ /* 0x000f240000000800 */
.L_x_10:
[----:B------:R-:W1:Y:S01]  /*09f0*/  LDC R5, c[0x0][0x3e8] ;  /* 0x0000fa00ff057b82 */ /* 0x000e620000000800 */
[----:B------:R-:W-:Y:S01]  /*0a00*/  ULDC UR4, c[0x0][0x3dc] ;  /* 0x0000f70000047ab9 */ /* 0x000fe20000000800 */
[----:B------:R-:W-:Y:S01]  /*0a10*/  ULDC.64 UR6, c[0x0][0x3e0] ;  /* 0x0000f80000067ab9 */ /* 0x000fe20000000a00 */
[----:B------:R-:W-:Y:S02]  /*0a20*/  UIADD3 UR4, UR4, 0x3f, URZ ;  /* 0x0000003f04047890 */ /* 0x000fe4000fffe03f */
[----:B------:R-:W-:Y:S02]  /*0a30*/  UIMAD UR6, UR7, UR6, URZ ;  /* 0x00000006070672a4 */ /* 0x000fe4000f8e023f */
[----:B------:R-:W-:-:S04]  /*0a40*/  USHF.R.S32.HI UR5, URZ, 0x1f, UR4 ;  /* 0x0000001f3f057899 */ /* 0x000fc80008011404 */
[----:B------:R-:W-:-:S04]  /*0a50*/  ULEA.HI UR5, UR5, UR4, URZ, 0x6 ;  /* 0x0000000405057291 */ /* 0x000fc8000f8f303f */
[----:B------:R-:W-:Y:S01]  /*0a60*/  USHF.R.S32.HI UR15, URZ, 0x6, UR5 ;  /* 0x000000063f0f7899 */ /* 0x000fe20008011405 */
[----:B-1----:R-:W-:-:S05]  /*0a70*/  IMAD R5, R5, UR6, RZ ;  /* 0x0000000605057c24 */ /* 0x002fca000f8e02ff */
[----:B------:R-:W-:Y:S01]  /*0a80*/  IMAD R5, R5, UR15, RZ ;  /* 0x0000000f05057c24 */ /* 0x000fe2000f8e02ff */
[----:B------:R-:W-:Y:S06]  /*0a90*/  @!P1 BRA `(.L_x_12) ;  /* 0x00000000000c9947 */ /* 0x000fec0003800000 */
[----:B------:R-:W-:Y:S01]  /*0aa0*/  UCGABAR_WAIT ;  /* 0x0000000000007dc7 */ /* 0x000fe20008000000 */
[----:B------:R-:W-:Y:S01]  /*0ab0*/  CCTL.IVALL ;  /* 0x00000000ff00798f */ /* 0x000fe20002000000 */
[----:B------:R-:W-:Y:S05]  /*0ac0*/  BRA `(.L_x_13) ;  /* 0x0000000000047947 */ /* 0x000fea0003800000 */
.L_x_12:
[----:B------:R-:W-:Y:S06]  /*0ad0*/  BAR.SYNC.DEFER_BLOCKING 0x0 ;  /* 0x0000000000007b1d */ /* 0x000fec0000010000 */
.L_x_13:
[----:B------:R-:W-:-:S13]  /*0ae0*/  ISETP.NE.AND P0, PT, R9, RZ, PT ;  /* 0x000000ff0900720c */ /* 0x000fda0003f05270 */
[----:B------:R-:W-:Y:S05]  /*0af0*/  @!P0 BRA `(.L_x_14) ;  /* 0x0000005800348947 */ /* 0x000fea0003800000 */
[----:B------:R-:W-:-:S13]  /*0b00*/  ISETP.NE.AND P0, PT, R9, 0x1, PT ;  /* 0x000000010900780c */ /* 0x000fda0003f05270 */
[----:B------:R-:W-:Y:S05]  /*0b10*/  @P0 EXIT ;  /* 0x000000000000094d */ /* 0x000fea0003800000 */
[----:B------:R-:W-:Y:S01]  /*0b20*/  ISETP.GE.AND P0, PT, R5, 0x1, PT ;  /* 0x000000010500780c */ /* 0x000fe20003f06270 */
[----:B------:R-:W-:Y:S01]  /*0b30*/  UMOV UR4, URZ ;  /* 0x0000003f00047c82 */ /* 0x000fe20008000000 */
[----:B------:R-:W-:Y:S02]  /*0b40*/  CS2R R54, SRZ ;  /* 0x0000000000367805 */ /* 0x000fe4000001ff00 */
[----:B------:R-:W-:Y:S02]  /*0b50*/  CS2R R56, SRZ ;  /* 0x0000000000387805 */ /* 0x000fe4000001ff00 */
[----:B------:R-:W-:Y:S02]  /*0b60*/  CS2R R58, SRZ ;  /* 0x00000000003a7805 */ /* 0x000fe4000001ff00 */
[----:B------:R-:W-:Y:S02]  /*0b70*/  CS2R R60, SRZ ;  /* 0x00000000003c7805 */ /* 0x000fe4000001ff00 */
[----:B------:R-:W-:-:S02]  /*0b80*/  CS2R R62, SRZ ;  /* 0x00000000003e7805 */ /* 0x000fc4000001ff00 */
[----:B------:R-:W-:Y:S02]  /*0b90*/  CS2R R64, SRZ ;  /* 0x0000000000407805 */ /* 0x000fe4000001ff00 */
        /* <DEDUP_REMOVED lines=25> */
[----:B------:R-:W-:Y:S01]  /*0d30*/  CS2R R52, SRZ ;  /* 0x0000000000347805 */ /* 0x000fe2000001ff00 */
[----:B------:R-:W-:Y:S06]  /*0d40*/  @!P0 BRA `(.L_x_15) ;  /* 0x0000000000e88947 */ /* 0x000fec0003800000 */
[----:B0-----:R-:W-:-:S04]  /*0d50*/  LOP3.LUT R6, R3, 0x1, RZ, 0xfc, !PT ;  /* 0x0000000103067812 */ /* 0x001fc800078efcff */
[----:B------:R-:W-:-:S13]  /*0d60*/  ISETP.NE.AND P1, PT, R6, 0x3, PT ;  /* 0x000000030600780c */ /* 0x000fda0003f25270 */
[----:B------:R-:W-:Y:S05]  /*0d70*/  @!P1 BRA `(.L_x_16) ;  /* 0x0000000000049947 */ /* 0x000fea0003800000 */
[----:B------:R-:W-:Y:S01]  /*0d80*/  BPT.TRAP 0x1 ;  /* 0x000000040000795c */ /* 0x000fe20000300000 */
.L_x_16:
[----:B------:R-:W0:Y:S01]  /*0d90*/  S2UR UR5, SR_CgaCtaId ;  /* 0x00000000000579c3 */ /* 0x000e220000008800 */
[----:B------:R-:W-:Y:S01]  /*0da0*/  SHF.L.U32 R6, RZ, 0x1f, RZ ;  /* 0x0000001fff067819 */ /* 0x000fe200000006ff */
[----:B------:R-:W-:Y:S02]  /*0db0*/  UMOV UR4, 0x400 ;  /* 0x0000040000047882 */ /* 0x000fe40000000000 */
[----:B0-----:R-:W-:-:S12]  /*0dc0*/  ULEA UR4, UR5, UR4, 0x18 ;  /* 0x0000000405047291 */ /* 0x001fd8000f8ec03f */
.L_x_17:
[----:B0-----:R-:W-:-:S04]  /*0dd0*/  IMAD.U32 R7, RZ, RZ, UR4 ;  /* 0x00000004ff077e24 */ /* 0x001fc8000f8e00ff */
[----:B------:R0:W1:Y:S03]  /*0de0*/  SYNCS.PHASECHK.TRANS64.TRYWAIT P1, [R7+URZ+0x36000], R6 ;  /* 0x03600006070075a7 */ /* 0x000066000802017f */
[----:B-1----:R-:W-:Y:S05]  /*0df0*/  @!P1 NANOSLEEP.SYNCS 0x989680 ;  /* 0x009896800000995d */ /* 0x002fea0003900000 */
[----:B------:R-:W1:Y:S02]  /*0e00*/  @!P1 SYNCS.PHASECHK.TRANS64 P1, [R7+URZ+0x36000], R6 ;  /* 0x03600006070095a7 */ /* 0x000e64000802007f */
[----:B-1----:R-:W-:Y:S05]  /*0e10*/  @!P1 BRA `(.L_x_17) ;  /* 0xfffffffc00ec9947 */ /* 0x002fea000383ffff */
[----:B------:R-:W-:Y:S01]  /*0e20*/  UIADD3 UR5, UR4, 0x24000, URZ ;  /* 0x0002400004057890 */ /* 0x000fe2000fffe03f */
[----:B------:R-:W-:Y:S01]  /*0e30*/  WARPGROUP.ARRIVE ;  /* 0x00000000000079c5 */ /* 0x000fe20000000000 */
[----:B------:R-:W-:Y:S02]  /*0e40*/  USHF.R.U32.HI UR4, URZ, 0x4, UR4 ;  /* 0x000000043f047899 */ /* 0x000fe40008011604 */
[----:B------:R-:W-:Y:S02]  /*0e50*/  USHF.R.U32.HI UR5, URZ, 0x4, UR5 ;  /* 0x000000043f057899 */ /* 0x000fe40008011605 */
[----:B------:R-:W-:Y:S02]  /*0e60*/  ULOP3.LUT UR4, UR4, 0x3fff, URZ, 0xc0, !UPT ;  /* 0x00003fff04047892 */ /* 0x000fe4000f8ec03f */
[----:B------:R-:W-:Y:S02]  /*0e70*/  ULOP3.LUT UR5, UR5, 0x3fff, URZ, 0xc0, !UPT ;  /* 0x00003fff05057892 */ /* 0x000fe4000f8ec03f */
[----:B------:R-:W-:-:S02]  /*0e80*/  ULOP3.LUT UR9, UR4, 0x10000, URZ, 0xfc, !UPT ;  /* 0x0001000004097892 */ /* 0x000fc4000f8efc3f */
[----:B------:R-:W-:Y:S02]  /*0e90*/  ULOP3.LUT UR10, UR5, 0x10000, URZ, 0xfc, !UPT ;  /* 0x00010000050a7892 */ /* 0x000fe4000f8efc3f */
[----:B------:R-:W-:Y:S01]  /*0ea0*/  UIADD3 UR8, UR9, 0x200, URZ ;  /* 0x0000020009087890 */ /* 0x000fe2000fffe03f */
[----:B------:R-:W-:Y:S02]  /*0eb0*/  UMOV UR5, 0x40000040 ;  /* 0x4000004000057882 */ /* 0x000fe40000000000 */
[----:B------:R-:W-:Y:S01]  /*0ec0*/  UMOV UR4, UR9 ;  /* 0x0000000900047c82 */ /* 0x000fe20008000000 */
[----:B------:R-:W-:Y:S01]  /*0ed0*/  UMOV UR7, 0x40000040 ;  /* 0x4000004000077882 */ /* 0x000fe20000000000 */
[----:B------:R-:W-:Y:S02]  /*0ee0*/  UMOV UR6, UR10 ;  /* 0x0000000a00067c82 */ /* 0x000fe40008000000 */
[----:B------:R-:W-:Y:S01]  /*0ef0*/  HGMMA.64x64x16.F32 R56, gdesc[UR4], RZ, !UPT ;  /* 0x00e00000043879f0 */ /* 0x000fe2000c7008ff */
[----:B------:R-:W-:Y:S01]  /*0f00*/  UMOV UR4, UR8 ;  /* 0x0000000800047c82 */ /* 0x000fe20008000000 */
[----:B------:R-:W-:Y:S01]  /*0f10*/  UMOV UR5, 0x40000040 ;  /* 0x4000004000057882 */ /* 0x000fe20000000000 */
[----:B------:R-:W-:Y:S01]  /*0f20*/  UIADD3 UR8, UR9, 0x202, URZ ;  /* 0x0000020209087890 */ /* 0x000fe2000fffe03f */
[----:B------:R-:W-:Y:S01]  /*0f30*/  HGMMA.64x64x16.F32 R24, gdesc[UR4], RZ, !UPT ;  /* 0x00e00000041879f0 */ /* 0x000fe2000c7008ff */
[----:B------:R-:W-:-:S02]  /*0f40*/  UIADD3 UR4, UR9, 0x2, URZ ;  /* 0x0000000209047890 */ /* 0x000fc4000fffe03f */
[----:B------:R-:W-:Y:S01]  /*0f50*/  UIADD3 UR6, UR10, 0x2, URZ ;  /* 0x000000020a067890 */ /* 0x000fe2000fffe03f */
[----:B------:R-:W-:Y:S01]  /*0f60*/  UMOV UR5, 0x40000040 ;  /* 0x4000004000057882 */ /* 0x000fe20000000000 */
[----:B------:R-:W-:-:S07]  /*0f70*/  UMOV UR7, 0x40000040 ;  /* 0x4000004000077882 */ /* 0x000fce0000000000 */
[----:B------:R-:W-:Y:S01]  /*0f80*/  HGMMA.64x64x16.F32 R56, gdesc[UR4], R56 ;  /* 0x00e00000043879f0 */ /* 0x000fe20008700838 */
[----:B------:R-:W-:Y:S01]  /*0f90*/  UMOV UR4, UR8 ;  /* 0x0000000800047c82 */ /* 0x000fe20008000000 */
[----:B------:R-:W-:Y:S01]  /*0fa0*/  UMOV UR5, 0x40000040 ;  /* 0x4000004000057882 */ /* 0x000fe20000000000 */
[----:B------:R-:W-:Y:S01]  /*0fb0*/  UIADD3 UR8, UR9, 0x204, URZ ;  /* 0x0000020409087890 */ /* 0x000fe2000fffe03f */
[----:B------:R-:W-:Y:S01]  /*0fc0*/  HGMMA.64x64x16.F32 R24, gdesc[UR4], R24 ;  /* 0x00e00000041879f0 */ /* 0x000fe20008700818 */
[----:B------:R-:W-:Y:S02]  /*0fd0*/  UIADD3 UR4, UR9, 0x4, URZ ;  /* 0x0000000409047890 */ /* 0x000fe4000fffe03f */
        /* <DEDUP_REMOVED lines=14> */
[----:B------:R-:W-:Y:S02]  /*10c0*/  UMOV UR5, 0x40000040 ;  /* 0x4000004000057882 */ /* 0x000fe40000000000 */
[----:B------:R-:W-:Y:S01]  /*10d0*/  HGMMA.64x64x16.F32 R24, gdesc[UR4], R24, gsb0 ;  /* 0x00e00000041879f0 */ /* 0x000fe20008000818 */
[----:B------:R-:W-:-:S05]  /*10e0*/  UMOV UR4, 0x1 ;  /* 0x0000000100047882 */ /* 0x000fca0000000000 */
.L_x_15:
[----:B0-----:R-:W-:-:S05]  /*10f0*/  VIMNMX R6, R5, 0x1, PT ;  /* 0x0000000105067848 */ /* 0x001fca0003fe0100 */
[----:B------:R-:W-:-:S05]  /*1100*/  IMAD.IADD R6, R5, 0x1, -R6 ;  /* 0x0000000105067824 */ /* 0x000fca00078e0a06 */
[----:B------:R-:W-:-:S13]  /*1110*/  ISETP.GE.AND P1, PT, R6, 0x1, PT ;  /* 0x000000010600780c */ /* 0x000fda0003f26270 */
[----:B------:R-:W-:Y:S05]  /*1120*/  @!P1 BRA `(.L_x_18) ;  /* 0x00000004005c9947 */ /* 0x000fea0003800000 */
[----:B------:R-:W0:Y:S01]  /*1130*/  S2UR UR6, SR_CgaCtaId ;  /* 0x00000000000679c3 */ /* 0x000e220000008800 */
[----:B------:R-:W-:Y:S01]  /*1140*/  UMOV UR5, 0x400 ;  /* 0x0000040000057882 */ /* 0x000fe20000000000 */
[----:B------:R-:W-:Y:S01]  /*1150*/  LOP3.LUT R11, R3, 0x1, RZ, 0xfc, !PT ;  /* 0x00000001030b7812 */ /* 0x000fe200078efcff */
[----:B------:R-:W-:Y:S01]  /*1160*/  IMAD.MOV.U32 R10, RZ, RZ, RZ ;  /* 0x000000ffff0a7224 */ /* 0x000fe200078e00ff */
[----:B------:R-:W-:Y:S01]  /*1170*/  UISETP.NE.U32.AND UP0, UPT, UR4, URZ, UPT ;  /* 0x0000003f0400728c */ /* 0x000fe2000bf05070 */
[----:B------:R-:W-:Y:S02]  /*1180*/  IMAD.MOV.U32 R5, RZ, RZ, R6 ;  /* 0x000000ffff057224 */ /* 0x000fe400078e0006 */
[----:B------:R-:W-:Y:S01]  /*1190*/  IMAD.MOV.U32 R7, RZ, RZ, RZ ;  /* 0x000000ffff077224 */ /* 0x000fe200078e00ff */
[----:B0-----:R-:W-:-:S04]  /*11a0*/  ULEA UR14, UR6, UR5, 0x18 ;  /* 0x00000005060e7291 */ /* 0x001fc8000f8ec03f */
[----:B------:R-:W-:Y:S02]  /*11b0*/  UIADD3 UR6, UR14, 0x24000, URZ ;  /* 0x000240000e067890 */ /* 0x000fe4000fffe03f */
[----:B------:R-:W-:Y:S02]  /*11c0*/  USHF.R.U32.HI UR5, URZ, 0x4, UR14 ;  /* 0x000000043f057899 */ /* 0x000fe4000801160e */
[----:B------:R-:W-:Y:S02]  /*11d0*/  USHF.R.U32.HI UR6, URZ, 0x4, UR6 ;  /* 0x000000043f067899 */ /* 0x000fe40008011606 */
[----:B------:R-:W-:Y:S02]  /*11e0*/  ULOP3.LUT UR5, UR5, 0x3fff, URZ, 0xc0, !UPT ;  /* 0x00003fff05057892 */ /* 0x000fe4000f8ec03f */
[----:B------:R-:W-:Y:S02]  /*11f0*/  ULOP3.LUT UR6, UR6, 0x3fff, URZ, 0xc0, !UPT ;  /* 0x00003fff06067892 */ /* 0x000fe4000f8ec03f */
[----:B------:R-:W-:-:S02]  /*1200*/  ULOP3.LUT UR15, UR5, 0x10000, URZ, 0xfc, !UPT ;  /* 0x00010000050f7892 */ /* 0x000fc4000f8efc3f */
[----:B------:R-:W-:-:S12]  /*1210*/  ULOP3.LUT UR16, UR6, 0x10000, URZ, 0xfc, !UPT ;  /* 0x0001000006107892 */ /* 0x000fd8000f8efc3f */
.L_x_23:
[----:B------:R-:W-:-:S13]  /*1220*/  ISETP.NE.AND P2, PT, R11, 0x3, PT ;  /* 0x000000030b00780c */ /* 0x000fda0003f45270 */
[----:B------:R-:W-:Y:S05]  /*1230*/  @!P2 BRA `(.L_x_19) ;  /* 0x000000000004a947 */ /* 0x000fea0003800000 */
[----:B------:R-:W-:Y:S01]  /*1240*/  BPT.TRAP 0x1 ;  /* 0x000000040000795c */ /* 0x000fe20000300000 */
.L_x_19:
[----:B------:R-:W-:Y:S01]  /*1250*/  SHF.L.U32 R8, R10, 0x1f, RZ ;  /* 0x0000001f0a087819 */ /* 0x000fe200000006ff */
[----:B------:R-:W-:-:S12]  /*1260*/  ULEA UR5, UR4, UR14, 0x3 ;  /* 0x0000000e04057291 */ /* 0x000fd8000f8e183f */
.L_x_20:
[----:B0-----:R-:W-:-:S04]  /*1270*/  IMAD.U32 R9, RZ, RZ, UR5 ;  /* 0x00000005ff097e24 */ /* 0x001fc8000f8e00ff */
[----:B------:R0:W1:Y:S03]  /*1280*/  SYNCS.PHASECHK.TRANS64.TRYWAIT P1, [R9+URZ+0x36000], R8 ;  /* 0x03600008090075a7 */ /* 0x000066000802017f */
[----:B-1----:R-:W-:Y:S05]  /*1290*/  @!P1 NANOSLEEP.SYNCS 0x989680 ;  /* 0x009896800000995d */ /* 0x002fea0003900000 */
[----:B------:R-:W1:Y:S02]  /*12a0*/  @!P1 SYNCS.PHASECHK.TRANS64 P1, [R9+URZ+0x36000], R8 ;  /* 0x03600008090095a7 */ /* 0x000e64000802007f */
[----:B-1----:R-:W-:Y:S05]  /*12b0*/  @!P1 BRA `(.L_x_20) ;  /* 0xfffffffc00ec9947 */ /* 0x002fea000383ffff */
[----:B------:R-:W-:Y:S01]  /*12c0*/  ULEA UR6, UR4, UR15, 0xa ;  /* 0x0000000f04067291 */ /* 0x000fe2000f8e503f */
[----:B------:R-:W-:Y:S01]  /*12d0*/  WARPGROUP.ARRIVE ;  /* 0x00000000000079c5 */ /* 0x000fe20000000000 */
[----:B------:R-:W-:Y:S02]  /*12e0*/  ULEA UR5, UR4, UR16, 0x9 ;  /* 0x0000001004057291 */ /* 0x000fe4000f8e483f */
[----:B------:R-:W-:Y:S01]  /*12f0*/  UIADD3 UR7, UR6, 0x200, URZ ;  /* 0x0000020006077890 */ /* 0x000fe2000fffe03f */
[----:B------:R-:W-:Y:S02]  /*1300*/  UMOV UR11, 0x40000040 ;  /* 0x40000040000b7882 */ /* 0x000fe40000000000 */
[----:B------:R-:W-:Y:S01]  /*1310*/  UMOV UR8, UR6 ;  /* 0x0000000600087c82 */ /* 0x000fe20008000000 */
[----:B------:R-:W-:Y:S01]  /*1320*/  UMOV UR9, 0x40000040 ;  /* 0x4000004000097882 */ /* 0x000fe20000000000 */
[----:B------:R-:W-:Y:S02]  /*1330*/  UMOV UR10, UR5 ;  /* 0x00000005000a7c82 */ /* 0x000fe40008000000 */
[----:B------:R-:W-:Y:S01]  /*1340*/  HGMMA.64x64x16.F32 R56, gdesc[UR8], R56, UP0 ;  /* 0x00e00000083879f0 */ /* 0x000fe2000bf00838 */
[----:B------:R-:W-:Y:S01]  /*1350*/  UMOV UR8, UR7 ;  /* 0x0000000700087c82 */ /* 0x000fe20008000000 */
[----:B------:R-:W-:Y:S01]  /*1360*/  UMOV UR9, 0x40000040 ;  /* 0x4000004000097882 */ /* 0x000fe20000000000 */
[----:B------:R-:W-:Y:S01]  /*1370*/  UIADD3 UR7, UR6, 0x202, URZ ;  /* 0x0000020206077890 */ /* 0x000fe2000fffe03f */
[----:B------:R-:W-:Y:S01]  /*1380*/  HGMMA.64x64x16.F32 R24, gdesc[UR8], R24, UP0 ;  /* 0x00e00000081879f0 */ /* 0x000fe2000bf00818 */
        /* <DEDUP_REMOVED lines=16> */
[----:B------:R-:W-:Y:S01]  /*1490*/  HGMMA.64x64x16.F32 R24, gdesc[UR8], R24 ;  /* 0x00e00000081879f0 */ /* 0x000fe20008700818 */
[----:B------:R-:W-:Y:S02]  /*14a0*/  UIADD3 UR10, UR5, 0x6, URZ ;  /* 0x00000006050a7890 */ /* 0x000fe4000fffe03f */
[----:B------:R-:W-:Y:S02]  /*14b0*/  UIADD3 UR8, UR6, 0x6, URZ ;  /* 0x0000000606087890 */ /* 0x000fe4000fffe03f */
[----:B------:R-:W-:Y:S01]  /*14c0*/  UIADD3 UR6, UR6, 0x206, URZ ;  /* 0x0000020606067890 */ /* 0x000fe2000fffe03f */
[----:B------:R-:W-:Y:S01]  /*14d0*/  UMOV UR11, 0x40000040 ;  /* 0x40000040000b7882 */ /* 0x000fe20000000000 */
[----:B------:R-:W-:-:S05]  /*14e0*/  UMOV UR9, 0x40000040 ;  /* 0x4000004000097882 */ /* 0x000fca0000000000 */
[----:B------:R-:W-:Y:S01]  /*14f0*/  HGMMA.64x64x16.F32 R56, gdesc[UR8], R56 ;  /* 0x00e00000083879f0 */ /* 0x000fe20008700838 */
[----:B------:R-:W-:Y:S01]  /*1500*/  UMOV UR8, UR6 ;  /* 0x0000000600087c82 */ /* 0x000fe20008000000 */
[----:B------:R-:W-:Y:S02]  /*1510*/  UMOV UR9, 0x40000040 ;  /* 0x4000004000097882 */ /* 0x000fe40000000000 */
[----:B------:R-:W-:Y:S03]  /*1520*/  HGMMA.64x64x16.F32 R24, gdesc[UR8], R24, gsb0 ;  /* 0x00e00000081879f0 */ /* 0x000fe60008000818 */
[----:B------:R-:W-:Y:S02]  /*1530*/  WARPGROUP.DEPBAR.LE gsb0, 0x1 ;  /* 0x00008000000079c5 */ /* 0x000fe40000010100 */
[----:B------:R-:W-:Y:S05]  /*1540*/  @!P2 BRA `(.L_x_21) ;  /* 0x000000000004a947 */ /* 0x000fea0003800000 */
[----:B------:R-:W-:Y:S01]  /*1550*/  BPT.TRAP 0x1 ;  /* 0x000000040000795c */ /* 0x000fe20000300000 */
.L_x_21:
[----:B------:R-:W-:-:S13]  /*1560*/  ISETP.NE.AND P1, PT, R4, RZ, PT ;  /* 0x000000ff0400720c */ /* 0x000fda0003f25270 */
[----:B0-----:R-:W-:-:S05]  /*1570*/  @P1 LEA R8, R7, UR14, 0x3 ;  /* 0x0000000e07081c11 */ /* 0x001fca000f8e18ff */
[----:B------:R-:W-:-:S05]  /*1580*/  @P1 VIADD R9, R8, 0x36048 ;  /* 0x0003604808091836 */ /* 0x000fca0000000000 */
[----:B------:R-:W-:-:S04]  /*1590*/  @P1 PRMT R9, R2, 0x654, R9 ;  /* 0x0000065402091816 */ /* 0x000fc80000000009 */
[----:B------:R0:W-:Y:S01]  /*15a0*/  @P1 SYNCS.ARRIVE.TRANS64.RED.A1T0 RZ, [R9+URZ], RZ ;  /* 0x000000ff09ff19a7 */ /* 0x0001e2000810043f */
[----:B------:R-:W-:-:S13]  /*15b0*/  ISETP.GT.U32.AND P1, PT, R3, 0x1, PT ;  /* 0x000000010300780c */ /* 0x000fda0003f24070 */
[----:B0-----:R-:W-:Y:S05]  /*15c0*/  @P1 BRA `(.L_x_22) ;  /* 0x0000000000041947 */ /* 0x001fea0003800000 */
[----:B------:R-:W-:Y:S01]  /*15d0*/  BPT.TRAP 0x1 ;  /* 0x000000040000795c */ /* 0x000fe20000300000 */
.L_x_22:
[----:B------:R-:W-:Y:S01]  /*15e0*/  UIADD3 UR4, UR4, 0x1, URZ ;  /* 0x0000000104047890 */ /* 0x000fe2000fffe03f */
[----:B------:R-:W-:Y:S01]  /*15f0*/  ISETP.GT.AND P2, PT, R5, 0x1, PT ;  /* 0x000000010500780c */ /* 0x000fe20003f44270 */
[----:B------:R-:W-:Y:S02]  /*1600*/  VIADD R7, R7, 0x1 ;  /* 0x0000000107077836 */ /* 0x000fe40000000000 */
[----:B------:R-:W-:Y:S01]  /*1610*/  UISETP.NE.AND UP0, UPT, UR4, 0x9, UPT ;  /* 0x000000090400788c */ /* 0x000fe2000bf05270 */
[----:B------:R-:W-:Y:S02]  /*1620*/  VIADD R5, R5, 0xffffffff ;  /* 0xffffffff05057836 */ /* 0x000fe40000000000 */
[C---:B------:R-:W-:Y:S01]  /*1630*/  ISETP.NE.AND P1, PT, R7.reuse, 0x9, PT ;  /* 0x000000090700780c */ /* 0x040fe20003f25270 */
[----:B------:R-:W-:Y:S02]  /*1640*/  USEL UR5, URZ, 0x1, UP0 ;  /* 0x000000013f057887 */ /* 0x000fe40008000000 */
[----:B------:R-:W-:Y:S01]  /*1650*/  USEL UR4, UR4, URZ, UP0 ;  /* 0x0000003f04047287 */ /* 0x000fe20008000000 */
[----:B------:R-:W-:Y:S01]  /*1660*/  SEL R7, R7, RZ, P1 ;  /* 0x000000ff07077207 */ /* 0x000fe20000800000 */
[----:B------:R-:W-:-:S02]  /*1670*/  UPLOP3.LUT UP0, UPT, UPT, UPT, UPT, 0x80, 0x0 ;  /* 0x000000000000789c */ /* 0x000fc40003f0f070 */
[----:B------:R-:W-:Y:S01]  /*1680*/  LOP3.LUT R10, R10, UR5, RZ, 0x3c, !PT ;  /* 0x000000050a0a7c12 */ /* 0x000fe2000f8e3cff */
[----:B------:R-:W-:Y:S08]  /*1690*/  @P2 BRA `(.L_x_23) ;  /* 0xfffffff800e02947 */ /* 0x000ff0000383ffff */
.L_x_18:
[----:B------:R-:W-:Y:S02]  /*16a0*/  WARPGROUP.DEPBAR.LE gsb0, 0x0 ;  /* 0x00008000000079c5 */ /* 0x000fe40000010000 */
[----:B------:R-:W-:Y:S05]  /*16b0*/  @!P0 BRA `(.L_x_24) ;  /* 0x0000000000548947 */ /* 0x000fea0003800000 */
[----:B------:R-:W-:-:S04]  /*16c0*/  LOP3.LUT R5, R3, 0x1, RZ, 0xfc, !PT ;  /* 0x0000000103057812 */ /* 0x000fc800078efcff */
[----:B------:R-:W-:-:S13]  /*16d0*/  ISETP.NE.AND P0, PT, R5, 0x3, PT ;  /* 0x000000030500780c */ /* 0x000fda0003f05270 */
[----:B------:R-:W-:Y:S05]  /*16e0*/  @!P0 BRA `(.L_x_25) ;  /* 0x0000000000048947 */ /* 0x000fea0003800000 */
[----:B------:R-:W-:Y:S01]  /*16f0*/  BPT.TRAP 0x1 ;  /* 0x000000040000795c */ /* 0x000fe20000300000 */
.L_x_25:
[----:B------:R-:W-:Y:S01]  /*1700*/  ISETP.NE.AND P0, PT, R4, RZ, PT ;  /* 0x000000ff0400720c */ /* 0x000fe20003f05270 */
[----:B------:R-:W-:Y:S01]  /*1710*/  BSSY B0, `(.L_x_26) ;  /* 0x000000d000007945 */ /* 0x000fe20003800000 */
[----:B------:R-:W-:-:S11]  /*1720*/  ISETP.GT.U32.AND P1, PT, R3, 0x1, PT ;  /* 0x000000010300780c */ /* 0x000fd60003f24070 */
[----:B------:R-:W-:Y:S05]  /*1730*/  @!P0 BRA `(.L_x_27) ;  /* 0x0000000000288947 */ /* 0x000fea0003800000 */
[----:B------:R-:W0:Y:S01]  /*1740*/  S2R R8, SR_CgaCtaId ;  /* 0x0000000000087919 */ /* 0x000e220000008800 */
[----:B------:R-:W-:Y:S01]  /*1750*/  IMAD.WIDE.U32 R4, R6, 0x38e38e39, RZ ;  /* 0x38e38e3906047825 */ /* 0x000fe200078e00ff */
[----:B------:R-:W-:-:S04]  /*1760*/  MOV R3, 0x400 ;  /* 0x0000040000037802 */ /* 0x000fc80000000f00 */
[----:B------:R-:W-:-:S05]  /*1770*/  SHF.R.U32.HI R5, RZ, 0x1, R5 ;  /* 0x00000001ff057819 */ /* 0x000fca0000011605 */
[----:B------:R-:W-:Y:S01]  /*1780*/  IMAD R6, R5, -0x9, R6 ;  /* 0xfffffff705067824 */ /* 0x000fe200078e0206 */
[----:B0-----:R-:W-:-:S05]  /*1790*/  LEA R3, R8, R3, 0x18 ;  /* 0x0000000308037211 */ /* 0x001fca00078ec0ff */
[----:B------:R-:W-:-:S04]  /*17a0*/  IMAD R6, R6, 0x8, R3 ;  /* 0x0000000806067824 */ /* 0x000fc800078e0203 */
[----:B------:R-:W-:-:S05]  /*17b0*/  VIADD R3, R6, 0x36048 ;  /* 0x0003604806037836 */ /* 0x000fca0000000000 */
[----:B------:R-:W-:-:S04]  /*17c0*/  PRMT R3, R2, 0x654, R3 ;  /* 0x0000065402037816 */ /* 0x000fc80000000003 */
[----:B------:R0:W-:Y:S03]  /*17d0*/  SYNCS.ARRIVE.TRANS64.RED.A1T0 RZ, [R3+URZ], RZ ;  /* 0x000000ff03ff79a7 */ /* 0x0001e6000810043f */
.L_x_27:
[----:B------:R-:W-:Y:S05]  /*17e0*/  BSYNC B0 ;  /* 0x0000000000007941 */ /* 0x000fea0003800000 */
.L_x_26:
[----:B------:R-:W-:Y:S05]  /*17f0*/  @P1 BRA `(.L_x_24) ;  /* 0x0000000000041947 */ /* 0x000fea0003800000 */
[----:B------:R-:W-:Y:S01]  /*1800*/  BPT.TRAP 0x1 ;  /* 0x000000040000795c */ /* 0x000fe20000300000 */
.L_x_24:
[----:B------:R-:W0:Y:S01]  /*1810*/  S2R R2, SR_TID.X ;  /* 0x0000000000027919 */ /* 0x000e220000002100 */
[----:B------:R-:W-:Y:S01]  /*1820*/  ULDC.64 UR4, c[0x0][0x280] ;  /* 0x0000a00000047ab9 */ /* 0x000fe20000000a00 */
[----:B------:R-:W1:Y:S01]  /*1830*/  S2R R4, SR_CTAID.Y ;  /* 0x0000000000047919 */ /* 0x000e620000002600 */
[----:B------:R-:W2:Y:S01]  /*1840*/  S2R R9, SR_CTAID.X ;  /* 0x0000000000097919 */ /* 0x000ea20000002500 */
[----:B0-----:R-:W-:-:S04]  /*1850*/  SHF.R.S32.HI R3, RZ, 0x1f, R2 ;  /* 0x0000001fff037819 */ /* 0x001fc80000011402 */
[----:B------:R-:W-:Y:S01]  /*1860*/  LEA.HI R3, R3, R2, RZ, 0x7 ;  /* 0x0000000203037211 */ /* 0x000fe200078f38ff */
[----:B-1----:R-:W-:-:S03]  /*1870*/  IMAD.SHL.U32 R4, R4, 0x40, RZ ;  /* 0x0000004004047824 */ /* 0x002fc600078e00ff */
[----:B------:R-:W-:Y:S01]  /*1880*/  LOP3.LUT R3, R3, 0xffffff80, RZ, 0xc0, !PT ;  /* 0xffffff8003037812 */ /* 0x000fe200078ec0ff */
[----:B--2---:R-:W-:Y:S01]  /*1890*/  IMAD.SHL.U32 R8, R9, 0x80, RZ ;  /* 0x0000008009087824 */ /* 0x004fe200078e00ff */
[----:B------:R-:W-:-:S03]  /*18a0*/  ISETP.GE.AND P0, PT, R4, UR5, PT ;  /* 0x0000000504007c0c */ /* 0x000fc6000bf06270 */
[----:B------:R-:W-:Y:S01]  /*18b0*/  IMAD.IADD R10, R2, 0x1, -R3 ;  /* 0x00000001020a7824 */ /* 0x000fe200078e0a03 */
[----:B------:R-:W-:-:S04]  /*18c0*/  ISETP.GE.OR P0, PT, R8, UR4, P0 ;  /* 0x0000000408007c0c */ /* 0x000fc80008706670 */
[----:B------:R-:W-:-:S04]  /*18d0*/  SHF.R.S32.HI R7, RZ, 0x1f, R10 ;  /* 0x0000001fff077819 */ /* 0x000fc8000001140a */
[----:B------:R-:W-:-:S04]  /*18e0*/  LEA.HI R2, R7, R10, RZ, 0x2 ;  /* 0x0000000a07027211 */ /* 0x000fc800078f10ff */
[--C-:B------:R-:W-:Y:S02]  /*18f0*/  SHF.R.S32.HI R16, RZ, 0x2, R2.reuse ;  /* 0x00000002ff107819 */ /* 0x100fe40000011402 */
[----:B------:R-:W-:-:S04]  /*1900*/  SHF.R.S32.HI R3, RZ, 0x1f, R2 ;  /* 0x0000001fff037819 */ /* 0x000fc80000011402 */
[----:B------:R-:W-:-:S04]  /*1910*/  LEA.HI R3, R3, R16, RZ, 0x3 ;  /* 0x0000001003037211 */ /* 0x000fc800078f18ff */
[----:B------:R-:W-:Y:S01]  /*1920*/  LOP3.LUT R17, R3, 0xfffffff8, RZ, 0xc0, !PT ;  /* 0xfffffff803117812 */ /* 0x000fe200078ec0ff */
[----:B------:R-:W-:Y:S06]  /*1930*/  @P0 EXIT ;  /* 0x000000000000094d */ /* 0x000fec0003800000 */
[----:B------:R-:W-:Y:S01]  /*1940*/  LOP3.LUT R5, R2, 0x7ffffffc, RZ, 0xc0, !PT ;  /* 0x7ffffffc02057812 */ /* 0x000fe200078ec0ff */
[----:B------:R-:W-:Y:S01]  /*1950*/  IMAD.IADD R16, R16, 0x1, -R17 ;  /* 0x0000000110107824 */ /* 0x000fe200078e0a11 */
[----:B------:R-:W0:Y:S01]  /*1960*/  LDC.64 R2, c[0x0][0x658] ;  /* 0x00019600ff027b82 */ /* 0x000e220000000a00 */
[----:B------:R-:W-:Y:S02]  /*1970*/  LEA.HI R6, R7, R10, RZ, 0x5 ;  /* 0x0000000a07067211 */ /* 0x000fe400078f28ff */
[----:B------:R-:W-:Y:S01]  /*1980*/  IMAD.IADD R5, R10, 0x1, -R5 ;  /* 0x000000010a057824 */ /* 0x000fe200078e0a05 */
[----:B------:R-:W-:Y:S02]  /*1990*/  SHF.R.S32.HI R17, RZ, 0x1f, R16 ;  /* 0x0000001fff117819 */ /* 0x000fe40000011410 */
[----:B------:R-:W-:Y:S01]  /*19a0*/  SHF.R.S32.HI R11, RZ, 0x5, R6 ;  /* 0x00000005ff0b7819 */ /* 0x000fe20000011406 */
[----:B------:R-:W-:Y:S01]  /*19b0*/  IMAD.SHL.U32 R5, R5, 0x2, RZ ;  /* 0x0000000205057824 */ /* 0x000fe200078e00ff */
[----:B----45:R-:W-:Y:S01]  /*19c0*/  FSETP.NEU.AND P1, PT, R14, RZ, PT ;  /* 0x000000ff0e00720b */ /* 0x030fe20003f2d000 */
[----:B------:R-:W-:-:S03]  /*19d0*/  IMAD.WIDE R6, R9, 0x80, R16 ;  /* 0x0000008009067825 */ /* 0x000fc600078e0210 */
[----:B------:R-:W-:Y:S01]  /*19e0*/  SHF.R.S32.HI R9, RZ, 0x1f, R5 ;  /* 0x0000001fff097819 */ /* 0x000fe20000011405 */
[C---:B------:R-:W-:Y:S01]  /*19f0*/  IMAD R13, R11.reuse, -0x10, -R8 ;  /* 0xfffffff00b0d7824 */ /* 0x040fe200078e0a08 */
[C---:B------:R-:W-:Y:S01]  /*1a00*/  IADD3 R8, P0, R4.reuse, R5, RZ ;  /* 0x0000000504087210 */ /* 0x040fe20007f1e0ff */
[----:B------:R-:W-:Y:S01]  /*1a10*/  IMAD.WIDE R6, R11, 0x10, R6 ;  /* 0x000000100b067825 */ /* 0x000fe200078e0206 */
[----:B---3--:R-:W-:Y:S02]  /*1a20*/  IADD3 R15, -R5, UR5, -R4 ;  /* 0x00000005050f7c10 */ /* 0x008fe4000fffe904 */
[----:B------:R-:W-:Y:S02]  /*1a30*/  LEA.HI.X.SX32 R9, R4, R9, 0x1, P0 ;  /* 0x0000000904097211 */ /* 0x000fe400000f0eff */
[----:B------:R-:W-:Y:S02]  /*1a40*/  IADD3 R16, R13, UR4, -R16 ;  /* 0x000000040d107c10 */ /* 0x000fe4000fffe810 */
[----:B------:R-:W-:Y:S01]  /*1a50*/  ISETP.GT.AND P4, PT, R15, RZ, PT ;  /* 0x000000ff0f00720c */ /* 0x000fe20003f84270 */
[-C--:B0-----:R-:W-:Y:S01]  /*1a60*/  IMAD R4, R7, R2.reuse, RZ ;  /* 0x0000000207047224 */ /* 0x081fe200078e02ff */
[----:B------:R-:W-:Y:S01]  /*1a70*/  SHF.L.U64.HI R19, R2, 0x3, R3 ;  /* 0x0000000302137819 */ /* 0x000fe20000010203 */
[----:B------:R-:W-:Y:S01]  /*1a80*/  IMAD.WIDE.U32 R10, R6, R2, R8 ;  /* 0x00000002060a7225 */ /* 0x000fe200078e0008 */
[----:B------:R-:W-:-:S02]  /*1a90*/  P2R R5, PR, RZ, 0x10 ;  /* 0x00000010ff057803 */ /* 0x000fc40000000000 */
[----:B------:R-:W-:Y:S01]  /*1aa0*/  ISETP.GT.AND P0, PT, R16, RZ, P4 ;  /* 0x000000ff1000720c */ /* 0x000fe20002704270 */
[----:B------:R-:W-:Y:S01]  /*1ab0*/  IMAD R13, R6, R3, R4 ;  /* 0x00000003060d7224 */ /* 0x000fe200078e0204 */
[C---:B------:R-:W-:Y:S01]  /*1ac0*/  SHF.L.U64.HI R18, R2.reuse, 0x6, R3 ;  /* 0x0000000602127819 */ /* 0x040fe20000010203 */
[C---:B------:R-:W-:Y:S02]  /*1ad0*/  IMAD.SHL.U32 R20, R2.reuse, 0x8, RZ ;  /* 0x0000000802147824 */ /* 0x040fe400078e00ff */
[----:B------:R-:W-:Y:S02]  /*1ae0*/  IMAD.SHL.U32 R17, R2, 0x40, RZ ;  /* 0x0000004002117824 */ /* 0x000fe400078e00ff */
[----:B------:R-:W-:Y:S01]  /*1af0*/  IMAD.IADD R13, R11, 0x1, R13 ;  /* 0x000000010b0d7824 */ /* 0x000fe200078e020d */
[----:B------:R-:W-:Y:S06]  /*1b00*/  @!P1 BRA `(.L_x_28) ;  /* 0x00000030008c9947 */ /* 0x000fec0003800000 */
[----:B------:R-:W-:Y:S01]  /*1b10*/  ULDC.64 UR6, c[0x0][0x630] ;  /* 0x00018c0000067ab9 */ /* 0x000fe20000000a00 */
[----:B------:R-:W-:Y:S01]  /*1b20*/  ULDC.64 UR8, c[0x0][0x628] ;  /* 0x00018a0000087ab9 */ /* 0x000fe20000000a00 */
[----:B------:R-:W-:Y:S01]  /*1b30*/  IMAD R21, R7, UR6, RZ ;  /* 0x0000000607157c24 */ /* 0x000fe2000f8e02ff */
[----:B------:R-:W-:Y:S01]  /*1b40*/  ULDC.64 UR4, c[0x0][0x650] ;  /* 0x0001940000047ab9 */ /* 0x000fe20000000a00 */
[----:B------:R-:W-:-:S04]  /*1b50*/  IMAD.WIDE.U32 R2, R6, UR6, R8 ;  /* 0x0000000606027c25 */ /* 0x000fc8000f8e0008 */
[----:B------:R-:W-:Y:S01]  /*1b60*/  IMAD R21, R6, UR7, R21 ;  /* 0x0000000706157c24 */ /* 0x000fe2000f8e0215 */
[----:B------:R-:W-:-:S03]  /*1b70*/  LEA R4, P1, R2, UR8, 0x1 ;  /* 0x0000000802047c11 */ /* 0x000fc6000f8208ff */
[----:B------:R-:W-:-:S05]  /*1b80*/  IMAD.IADD R3, R3, 0x1, R21 ;  /* 0x0000000103037824 */ /* 0x000fca00078e0215 */
[----:B------:R-:W-:-:S05]  /*1b90*/  LEA.HI.X R5, R2, UR9, R3, 0x1, P1 ;  /* 0x0000000902057c11 */ /* 0x000fca00088f0c03 */
[----:B------:R-:W2:Y:S01]  /*1ba0*/  @P0 LDG.E.LTC128B.U16 R22, desc[UR12][R4.64] ;  /* 0x0000000c04160981 */ /* 0x000ea2000c1e1520 */
[----:B------:R-:W-:Y:S01]  /*1bb0*/  ISETP.GT.AND P3, PT, R15, 0x1, PT ;  /* 0x000000010f00780c */ /* 0x000fe20003f64270 */
[----:B------:R-:W-:Y:S01]  /*1bc0*/  BSSY B0, `(.L_x_29) ;  /* 0x000000c000007945 */ /* 0x000fe20003800000 */
[----:B------:R-:W-:Y:S02]  /*1bd0*/  LEA R2, P2, R10, UR4, 0x1 ;  /* 0x000000040a027c11 */ /* 0x000fe4000f8408ff */
[----:B------:R-:W-:Y:S01]  /*1be0*/  ISETP.GT.AND P1, PT, R16, RZ, P3 ;  /* 0x000000ff1000720c */ /* 0x000fe20001f24270 */
[----:B--2---:R-:W-:-:S05]  /*1bf0*/  HADD2.F32 R3, -RZ, R22.H0_H0 ;  /* 0x20000016ff037230 */ /* 0x004fca0000004100 */
[----:B------:R-:W-:-:S04]  /*1c00*/  FMUL R3, R3, R14 ;  /* 0x0000000e03037220 */ /* 0x000fc80000400000 */
[----:B------:R-:W-:-:S05]  /*1c10*/  FFMA R3, R56, R0, R3 ;  /* 0x0000000038037223 */ /* 0x000fca0000000003 */
[----:B------:R-:W-:Y:S02]  /*1c20*/  F2FP.F16.F32.PACK_AB R11, RZ, R3 ;  /* 0x00000003ff0b723e */ /* 0x000fe400000000ff */
[----:B------:R-:W-:Y:S02]  /*1c30*/  P2R R3, PR, RZ, 0x8 ;  /* 0x00000008ff037803 */ /* 0x000fe40000000000 */
[----:B------:R-:W-:-:S05]  /*1c40*/  LEA.HI.X R3, R10, UR5, R13, 0x1, P2 ;  /* 0x000000050a037c11 */ /* 0x000fca00090f0c0d */
[----:B------:R0:W-:Y:S01]  /*1c50*/  @P0 STG.E.U16 desc[UR12][R2.64], R11 ;  /* 0x0000000b02000986 */ /* 0x0001e2000c10150c */
[----:B------:R-:W-:Y:S05]  /*1c60*/  @!P1 BRA `(.L_x_30) ;  /* 0x0000000000049947 */ /* 0x000fea0003800000 */
[----:B------:R1:W5:Y:S02]  /*1c70*/  LDG.E.LTC128B.U16 R22, desc[UR12][R4.64+0x2] ;  /* 0x0000020c04167981 */ /* 0x000364000c1e1520 */
.L_x_30:
[----:B------:R-:W-:Y:S05]  /*1c80*/  BSYNC B0 ;  /* 0x0000000000007941 */ /* 0x000fea0003800000 */
.L_x_29:
[----:B------:R-:W-:Y:S01]  /*1c90*/  USHF.L.U32 UR4, UR6, 0x3, URZ ;  /* 0x0000000306047899 */ /* 0x000fe2000800063f */
[----:B-----5:R-:W-:Y:S01]  /*1ca0*/  HADD2.F32 R13, -RZ, R22.H0_H0 ;  /* 0x20000016ff0d7230 */ /* 0x020fe20000004100 */
[----:B------:R-:W-:Y:S01]  /*1cb0*/  USHF.L.U64.HI UR5, UR6, 0x3, UR7 ;  /* 0x0000000306057899 */ /* 0x000fe20008010207 */
[----:B------:R-:W-:-:S03]  /*1cc0*/  ISETP.GT.AND P0, PT, R16, 0x8, P4 ;  /* 0x000000081000780c */ /* 0x000fc60002704270 */
[----:B------:R-:W-:Y:S02]  /*1cd0*/  IMAD.U32 R10, RZ, RZ, UR4 ;  /* 0x00000004ff0a7e24 */ /* 0x000fe4000f8e00ff */
[----:B------:R-:W-:Y:S01]  /*1ce0*/  FMUL R56, R13, R14 ;  /* 0x0000000e0d387220 */ /* 0x000fe20000400000 */
[----:B0-----:R-:W-:-:S03]  /*1cf0*/  IMAD.U32 R11, RZ, RZ, UR5 ;  /* 0x00000005ff0b7e24 */ /* 0x001fc6000f8e00ff */
[----:B------:R-:W-:Y:S01]  /*1d00*/  FFMA R56, R57, R0, R56 ;  /* 0x0000000039387223 */ /* 0x000fe20000000038 */
[----:B------:R-:W-:-:S04]  /*1d10*/  IMAD.WIDE.U32 R12, R6, UR6, R10 ;  /* 0x00000006060c7c25 */ /* 0x000fc8000f8e000a */
[----:B------:R-:W-:Y:S02]  /*1d20*/  F2FP.F16.F32.PACK_AB R57, RZ, R56 ;  /* 0x00000038ff39723e */ /* 0x000fe400000000ff */
[----:B------:R-:W-:-:S03]  /*1d30*/  IADD3 R23, P2, R8, R12, RZ ;  /* 0x0000000c08177210 */ /* 0x000fc60007f5e0ff */
[----:B------:R0:W-:Y:S01]  /*1d40*/  @P1 STG.E.U16 desc[UR12][R2.64+0x2], R57 ;  /* 0x0000023902001986 */ /* 0x0001e2000c10150c */
[----:B------:R-:W-:Y:S02]  /*1d50*/  IADD3.X R56, R9, R21, R13, P2, !PT ;  /* 0x0000001509387210 */ /* 0x000fe400017fe40d */
[----:B------:R-:W-:-:S04]  /*1d60*/  LEA R12, P2, R23, UR8, 0x1 ;  /* 0x00000008170c7c11 */ /* 0x000fc8000f8408ff */
[----:B------:R-:W-:-:S05]  /*1d70*/  LEA.HI.X R13, R23, UR9, R56, 0x1, P2 ;  /* 0x00000009170d7c11 */ /* 0x000fca00090f0c38 */
[----:B------:R-:W2:Y:S01]  /*1d80*/  @P0 LDG.E.LTC128B.U16 R22, desc[UR12][R12.64] ;  /* 0x0000000c0c160981 */ /* 0x000ea2000c1e1520 */
[C---:B------:R-:W-:Y:S01]  /*1d90*/  IMAD.SHL.U32 R23, R20.reuse, 0x2, RZ ;  /* 0x0000000214177824 */ /* 0x040fe200078e00ff */
[----:B------:R-:W-:Y:S01]  /*1da0*/  SHF.L.U64.HI R19, R20, 0x1, R19 ;  /* 0x0000000114137819 */ /* 0x000fe20000010213 */
[----:B------:R-:W-:Y:S01]  /*1db0*/  BSSY B0, `(.L_x_31) ;  /* 0x000000b000007945 */ /* 0x000fe20003800000 */
[----:B------:R-:W-:Y:S02]  /*1dc0*/  ISETP.GT.AND P1, PT, R16, 0x8, P3 ;  /* 0x000000081000780c */ /* 0x000fe40001f24270 */
[----:B------:R-:W-:Y:S01]  /*1dd0*/  IADD3 R20, P2, R23, R2, RZ ;  /* 0x0000000217147210 */ /* 0x000fe20007f5e0ff */
[----:B--2---:R-:W-:-:S05]  /*1de0*/  HADD2.F32 R21, -RZ, R22.H0_H0 ;  /* 0x20000016ff157230 */ /* 0x004fca0000004100 */
[----:B------:R-:W-:-:S04]  /*1df0*/  FMUL R21, R21, R14 ;  /* 0x0000000e15157220 */ /* 0x000fc80000400000 */
[----:B------:R-:W-:-:S05]  /*1e00*/  FFMA R21, R58, R0, R21 ;  /* 0x000000003a157223 */ /* 0x000fca0000000015 */
[----:B------:R-:W-:Y:S01]  /*1e10*/  F2FP.F16.F32.PACK_AB R56, RZ, R21 ;  /* 0x00000015ff38723e */ /* 0x000fe200000000ff */
[----:B------:R-:W-:-:S05]  /*1e20*/  IMAD.X R21, R19, 0x1, R3, P2 ;  /* 0x0000000113157824 */ /* 0x000fca00010e0603 */
[----:B------:R0:W-:Y:S01]  /*1e30*/  @P0 STG.E.U16 desc[UR12][R20.64], R56 ;  /* 0x0000003814000986 */ /* 0x0001e2000c10150c */
[----:B------:R-:W-:Y:S05]  /*1e40*/  @!P1 BRA `(.L_x_32) ;  /* 0x0000000000049947 */ /* 0x000fea0003800000 */
[----:B------:R2:W5:Y:S02]  /*1e50*/  LDG.E.LTC128B.U16 R22, desc[UR12][R12.64+0x2] ;  /* 0x0000020c0c167981 */ /* 0x000564000c1e1520 */
.L_x_32:
[----:B------:R-:W-:Y:S05]  /*1e60*/  BSYNC B0 ;  /* 0x0000000000007941 */ /* 0x000fea0003800000 */
.L_x_31:
[----:B0----5:R-:W-:Y:S01]  /*1e70*/  HADD2.F32 R57, -RZ, R22.H0_H0 ;  /* 0x20000016ff397230 */ /* 0x021fe20000004100 */
[----:B------:R-:W-:Y:S01]  /*1e80*/  ISETP.GT.AND P3, PT, R15, 0x8, PT ;  /* 0x000000080f00780c */ /* 0x000fe20003f64270 */
[----:B------:R-:W-:Y:S03]  /*1e90*/  BSSY B0, `(.L_x_33) ;  /* 0x0000009000007945 */ /* 0x000fe60003800000 */
[----:B------:R-:W-:Y:S01]  /*1ea0*/  FMUL R56, R57, R14 ;  /* 0x0000000e39387220 */ /* 0x000fe20000400000 */
[----:B------:R-:W-:Y:S02]  /*1eb0*/  ISETP.GT.AND P0, PT, R16, RZ, P3 ;  /* 0x000000ff1000720c */ /* 0x000fe40001f04270 */
[----:B------:R-:W-:Y:S01]  /*1ec0*/  P2R R57, PR, RZ, 0x8 ;  /* 0x00000008ff397803 */ /* 0x000fe20000000000 */
[----:B------:R-:W-:-:S05]  /*1ed0*/  FFMA R56, R59, R0, R56 ;  /* 0x000000003b387223 */ /* 0x000fca0000000038 */
[----:B------:R-:W-:-:S05]  /*1ee0*/  F2FP.F16.F32.PACK_AB R56, RZ, R56 ;  /* 0x00000038ff38723e */ /* 0x000fca00000000ff */
[----:B------:R0:W-:Y:S01]  /*1ef0*/  @P1 STG.E.U16 desc[UR12][R20.64+0x2], R56 ;  /* 0x0000023814001986 */ /* 0x0001e2000c10150c */
[----:B------:R-:W-:Y:S05]  /*1f00*/  @!P0 BRA `(.L_x_34) ;  /* 0x0000000000048947 */ /* 0x000fea0003800000 */
[----:B------:R3:W5:Y:S02]  /*1f10*/  LDG.E.LTC128B.U16 R22, desc[UR12][R4.64+0x10] ;  /* 0x0000100c04167981 */ /* 0x000764000c1e1520 */
.L_x_34:
[----:B------:R-:W-:Y:S05]  /*1f20*/  BSYNC B0 ;  /* 0x0000000000007941 */ /* 0x000fea0003800000 */
.L_x_33:
[----:B-----5:R-:W-:Y:S01]  /*1f30*/  HADD2.F32 R57, -RZ, R22.H0_H0 ;  /* 0x20000016ff397230 */ /* 0x020fe20000004100 */
[----:B------:R-:W-:Y:S01]  /*1f40*/  ISETP.GT.AND P2, PT, R15, 0x9, PT ;  /* 0x000000090f00780c */ /* 0x000fe20003f44270 */
[----:B------:R-:W-:Y:S03]  /*1f50*/  BSSY B0, `(.L_x_35) ;  /* 0x0000009000007945 */ /* 0x000fe60003800000 */
[----:B------:R-:W-:Y:S01]  /*1f60*/  FMUL R57, R57, R14 ;  /* 0x0000000e39397220 */ /* 0x000fe20000400000 */
[----:B------:R-:W-:Y:S02]  /*1f70*/  ISETP.GT.AND P1, PT, R16, RZ, P2 ;  /* 0x000000ff1000720c */ /* 0x000fe40001724270 */
[----:B0-----:R-:W-:Y:S01]  /*1f80*/  P2R R56, PR, RZ, 0x4 ;  /* 0x00000004ff387803 */ /* 0x001fe20000000000 */
[----:B------:R-:W-:-:S05]  /*1f90*/  FFMA R57, R60, R0, R57 ;  /* 0x000000003c397223 */ /* 0x000fca0000000039 */
[----:B------:R-:W-:-:S05]  /*1fa0*/  F2FP.F16.F32.PACK_AB R57, RZ, R57 ;  /* 0x00000039ff39723e */ /* 0x000fca00000000ff */
[----:B------:R0:W-:Y:S01]  /*1fb0*/  @P0 STG.E.U16 desc[UR12][R2.64+0x10], R57 ;  /* 0x0000103902000986 */ /* 0x0001e2000c10150c */
[----:B------:R-:W-:Y:S05]  /*1fc0*/  @!P1 BRA `(.L_x_36) ;  /* 0x0000000000049947 */ /* 0x000fea0003800000 */
[----:B------:R4:W5:Y:S02]  /*1fd0*/  LDG.E.LTC128B.U16 R22, desc[UR12][R4.64+0x12] ;  /* 0x0000120c04167981 */ /* 0x000964000c1e1520 */
.L_x_36:
[----:B------:R-:W-:Y:S05]  /*1fe0*/  BSYNC B0 ;  /* 0x0000000000007941 */ /* 0x000fea0003800000 */
.L_x_35:
[----:B0----5:R-:W-:Y:S01]  /*1ff0*/  HADD2.F32 R57, -RZ, R22.H0_H0 ;  /* 0x20000016ff397230 */ /* 0x021fe20000004100 */
[----:B------:R-:W-:Y:S01]  /*2000*/  ISETP.GT.AND P0, PT, R16, 0x8, P3 ;  /* 0x000000081000780c */ /* 0x000fe20001f04270 */
[----:B------:R-:W-:Y:S03]  /*2010*/  BSSY B0, `(.L_x_37) ;  /* 0x0000007000007945 */ /* 0x000fe60003800000 */
[----:B------:R-:W-:-:S04]  /*2020*/  FMUL R56, R57, R14 ;  /* 0x0000000e39387220 */ /* 0x000fc80000400000 */
[----:B------:R-:W-:-:S05]  /*2030*/  FFMA R56, R61, R0, R56 ;  /* 0x000000003d387223 */ /* 0x000fca0000000038 */
[----:B------:R-:W-:-:S05]  /*2040*/  F2FP.F16.F32.PACK_AB R56, RZ, R56 ;  /* 0x00000038ff38723e */ /* 0x000fca00000000ff */
[----:B------:R0:W-:Y:S01]  /*2050*/  @P1 STG.E.U16 desc[UR12][R2.64+0x12], R56 ;  /* 0x0000123802001986 */ /* 0x0001e2000c10150c */
[----:B------:R-:W-:Y:S05]  /*2060*/  @!P0 BRA `(.L_x_38) ;  /* 0x0000000000048947 */ /* 0x000fea0003800000 */
[----:B------:R0:W5:Y:S02]  /*2070*/  LDG.E.LTC128B.U16 R22, desc[UR12][R12.64+0x10] ;  /* 0x0000100c0c167981 */ /* 0x000164000c1e1520 */
.L_x_38:
[----:B------:R-:W-:Y:S05]  /*2080*/  BSYNC B0 ;  /* 0x0000000000007941 */ /* 0x000fea0003800000 */
.L_x_37:
[----:B-----5:R-:W-:Y:S01]  /*2090*/  HADD2.F32 R57, -RZ, R22.H0_H0 ;  /* 0x20000016ff397230 */ /* 0x020fe20000004100 */
        /* <DEDUP_REMOVED lines=8> */
.L_x_40:
[----:B------:R-:W-:Y:S05]  /*2120*/  BSYNC B0 ;  /* 0x0000000000007941 */ /* 0x000fea0003800000 */
.L_x_39:
[----:B-----5:R-:W-:Y:S01]  /*2130*/  HADD2.F32 R59, -RZ, R22.H0_H0 ;  /* 0x20000016ff3b7230 */ /* 0x020fe20000004100 */
[----:B------:R-:W-:Y:S01]  /*2140*/  ISETP.GT.AND P3, PT, R15, 0x10, PT ;  /* 0x000000100f00780c */ /* 0x000fe20003f64270 */
[C---:B0-----:R-:W-:Y:S01]  /*2150*/  IMAD.SHL.U32 R57, R17.reuse, 0x2, RZ ;  /* 0x0000000211397824 */ /* 0x041fe200078e00ff */
[----:B------:R-:W-:Y:S01]  /*2160*/  SHF.L.U64.HI R17, R17, 0x1, R18 ;  /* 0x0000000111117819 */ /* 0x000fe20000010212 */
[----:B------:R-:W-:Y:S01]  /*2170*/  BSSY B0, `(.L_x_41) ;  /* 0x000000b000007945 */ /* 0x000fe20003800000 */
[----:B------:R-:W-:Y:S02]  /*2180*/  FMUL R56, R59, R14 ;  /* 0x0000000e3b387220 */ /* 0x000fe40000400000 */
[----:B------:R-:W-:Y:S02]  /*2190*/  IADD3 R18, P0, P2, R57, R2, R23 ;  /* 0x0000000239127210 */ /* 0x000fe40007a1e017 */
[----:B------:R-:W-:Y:S01]  /*21a0*/  FFMA R56, R63, R0, R56 ;  /* 0x000000003f387223 */ /* 0x000fe20000000038 */
[----:B------:R-:W-:-:S02]  /*21b0*/  P2R R23, PR, RZ, 0x8 ;  /* 0x00000008ff177803 */ /* 0x000fc40000000000 */
[----:B------:R-:W-:Y:S02]  /*21c0*/  IADD3.X R19, R17, R3, R19, P0, P2 ;  /* 0x0000000311137210 */ /* 0x000fe400007e4413 */
[----:B------:R-:W-:Y:S02]  /*21d0*/  F2FP.F16.F32.PACK_AB R56, RZ, R56 ;  /* 0x00000038ff38723e */ /* 0x000fe400000000ff */
[----:B------:R-:W-:-:S03]  /*21e0*/  ISETP.GT.AND P0, PT, R16, RZ, P3 ;  /* 0x000000ff1000720c */ /* 0x000fc60001f04270 */
[----:B------:R0:W-:Y:S10]  /*21f0*/  @P1 STG.E.U16 desc[UR12][R20.64+0x12], R56 ;  /* 0x0000123814001986 */ /* 0x0001f4000c10150c */
[----:B------:R-:W-:Y:S05]  /*2200*/  @!P0 BRA `(.L_x_42) ;  /* 0x0000000000048947 */ /* 0x000fea0003800000 */
[----:B------:R0:W5:Y:S02]  /*2210*/  LDG.E.LTC128B.U16 R22, desc[UR12][R4.64+0x20] ;  /* 0x0000200c04167981 */ /* 0x000164000c1e1520 */
.L_x_42:
[----:B------:R-:W-:Y:S05]  /*2220*/  BSYNC B0 ;  /* 0x0000000000007941 */ /* 0x000fea0003800000 */
.L_x_41:
[----:B-----5:R-:W-:Y:S01]  /*2230*/  HADD2.F32 R23, -RZ, R22.H0_H0 ;  /* 0x20000016ff177230 */ /* 0x020fe20000004100 */
[----:B------:R-:W-:Y:S01]  /*2240*/  ISETP.GT.AND P1, PT, R15, 0x11, PT ;  /* 0x000000110f00780c */ /* 0x000fe20003f24270 */
[----:B------:R-:W-:Y:S03]  /*2250*/  BSSY B0, `(.L_x_43) ;  /* 0x0000009000007945 */ /* 0x000fe60003800000 */
[----:B------:R-:W-:-:S04]  /*2260*/  FMUL R23, R23, R14 ;  /* 0x0000000e17177220 */ /* 0x000fc80000400000 */
[----:B------:R-:W-:-:S05]  /*2270*/  FFMA R23, R64, R0, R23 ;  /* 0x0000000040177223 */ /* 0x000fca0000000017 */
[----:B------:R-:W-:-:S05]  /*2280*/  F2FP.F16.F32.PACK_AB R23, RZ, R23 ;  /* 0x00000017ff17723e */ /* 0x000fca00000000ff */
[----:B------:R1:W-:Y:S01]  /*2290*/  @P0 STG.E.U16 desc[UR12][R2.64+0x20], R23 ;  /* 0x0000201702000986 */ /* 0x0003e2000c10150c */
[----:B------:R-:W-:Y:S02]  /*22a0*/  ISETP.GT.AND P0, PT, R16, RZ, P1 ;  /* 0x000000ff1000720c */ /* 0x000fe40000f04270 */
[----:B-1----:R-:W-:-:S11]  /*22b0*/  P2R R23, PR, RZ, 0x2 ;  /* 0x00000002ff177803 */ /* 0x002fd60000000000 */
[----:B------:R-:W-:Y:S05]  /*22c0*/  @!P0 BRA `(.L_x_44) ;  /* 0x0000000000048947 */ /* 0x000fea0003800000 */
[----:B------:R1:W5:Y:S02]  /*22d0*/  LDG.E.LTC128B.U16 R22, desc[UR12][R4.64+0x22] ;  /* 0x0000220c04167981 */ /* 0x000364000c1e1520 */
.L_x_44:
[----:B------:R-:W-:Y:S05]  /*22e0*/  BSYNC B0 ;  /* 0x0000000000007941 */ /* 0x000fea0003800000 */
.L_x_43:
[----:B-----5:R-:W-:Y:S01]  /*22f0*/  HADD2.F32 R23, -RZ, R22.H0_H0 ;  /* 0x20000016ff177230 */ /* 0x020fe20000004100 */
[----:B------:R-:W-:Y:S04]  /*2300*/  BSSY B0, `(.L_x_45) ;  /* 0x0000008000007945 */ /* 0x000fe80003800000 */
[----:B0-----:R-:W-:-:S04]  /*2310*/  FMUL R56, R23, R14 ;  /* 0x0000000e17387220 */ /* 0x001fc80000400000 */
[----:B------:R-:W-:-:S05]  /*2320*/  FFMA R56, R65, R0, R56 ;  /* 0x0000000041387223 */ /* 0x000fca0000000038 */
[----:B------:R-:W-:-:S05]  /*2330*/  F2FP.F16.F32.PACK_AB R56, RZ, R56 ;  /* 0x00000038ff38723e */ /* 0x000fca00000000ff */
[----:B------:R0:W-:Y:S01]  /*2340*/  @P0 STG.E.U16 desc[UR12][R2.64+0x22], R56 ;  /* 0x0000223802000986 */ /* 0x0001e2000c10150c */
[----:B------:R-:W-:-:S13]  /*2350*/  ISETP.GT.AND P0, PT, R16, 0x8, P3 ;  /* 0x000000081000780c */ /* 0x000fda0001f04270 */
[----:B0-----:R-:W-:Y:S05]  /*2360*/  @!P0 BRA `(.L_x_46) ;  /* 0x0000000000048947 */ /* 0x001fea0003800000 */
[----:B------:R0:W5:Y:S02]  /*2370*/  LDG.E.LTC128B.U16 R22, desc[UR12][R12.64+0x20] ;  /* 0x0000200c0c167981 */ /* 0x000164000c1e1520 */
.L_x_46:
[----:B------:R-:W-:Y:S05]  /*2380*/  BSYNC B0 ;  /* 0x0000000000007941 */ /* 0x000fea0003800000 */
.L_x_45:
[----:B-----5:R-:W-:Y:S01]  /*2390*/  HADD2.F32 R23, -RZ, R22.H0_H0 ;  /* 0x20000016ff177230 */ /* 0x020fe20000004100 */
[----:B------:R-:W-:Y:S01]  /*23a0*/  BSSY B0, `(.L_x_47) ;  /* 0x000000c000007945 */ /* 0x000fe20003800000 */
[----:B------:R-:W-:-:S03]  /*23b0*/  PRMT R56, R22, 0x7610, R56 ;  /* 0x0000761016387816 */ /* 0x000fc60000000038 */
[----:B------:R-:W-:-:S04]  /*23c0*/  FMUL R23, R23, R14 ;  /* 0x0000000e17177220 */ /* 0x000fc80000400000 */
[----:B------:R-:W-:-:S05]  /*23d0*/  FFMA R23, R66, R0, R23 ;  /* 0x0000000042177223 */ /* 0x000fca0000000017 */
[----:B------:R-:W-:-:S04]  /*23e0*/  F2FP.F16.F32.PACK_AB R23, RZ, R23 ;  /* 0x00000017ff17723e */ /* 0x000fc800000000ff */
[----:B------:R-:W-:-:S05]  /*23f0*/  PRMT R58, R23, 0x7610, R58 ;  /* 0x00007610173a7816 */ /* 0x000fca000000003a */
[----:B------:R0:W-:Y:S01]  /*2400*/  @P0 STG.E.U16 desc[UR12][R20.64+0x20], R58 ;  /* 0x0000203a14000986 */ /* 0x0001e2000c10150c */
[----:B------:R-:W-:-:S05]  /*2410*/  IADD3 R59, P0, R6, 0x40, RZ ;  /* 0x00000040063b7810 */ /* 0x000fca0007f1e0ff */
[----:B------:R-:W-:Y:S01]  /*2420*/  IMAD.X R23, RZ, RZ, R7, P0 ;  /* 0x000000ffff177224 */ /* 0x000fe200000e0607 */
[----:B------:R-:W-:-:S13]  /*2430*/  ISETP.GT.AND P0, PT, R16, 0x8, P1 ;  /* 0x000000081000780c */ /* 0x000fda0000f04270 */
[----:B0-----:R-:W-:Y:S05]  /*2440*/  @!P0 BRA `(.L_x_48) ;  /* 0x0000000000048947 */ /* 0x001fea0003800000 */
[----:B------:R0:W5:Y:S02]  /*2450*/  LDG.E.LTC128B.U16 R56, desc[UR12][R12.64+0x22] ;  /* 0x0000220c0c387981 */ /* 0x000164000c1e1520 */
.L_x_48:
[----:B------:R-:W-:Y:S05]  /*2460*/  BSYNC B0 ;  /* 0x0000000000007941 */ /* 0x000fea0003800000 */
.L_x_47:
[----:B-----5:R-:W-:Y:S01]  /*2470*/  HADD2.F32 R7, -RZ, R56.H0_H0 ;  /* 0x20000038ff077230 */ /* 0x020fe20000004100 */
[----:B------:R-:W-:Y:S01]  /*2480*/  ISETP.GT.AND P2, PT, R15, 0x18, PT ;  /* 0x000000180f00780c */ /* 0x000fe20003f44270 */
[----:B------:R-:W-:Y:S01]  /*2490*/  IMAD.WIDE.U32 R10, R59, UR6, R10 ;  /* 0x000000063b0a7c25 */ /* 0x000fe2000f8e000a */
[----:B------:R-:W-:Y:S03]  /*24a0*/  BSSY B0, `(.L_x_49) ;  /* 0x0000014000007945 */ /* 0x000fe60003800000 */
[----:B------:R-:W-:-:S04]  /*24b0*/  FMUL R6, R7, R14 ;  /* 0x0000000e07067220 */ /* 0x000fc80000400000 */
[----:B------:R-:W-:-:S05]  /*24c0*/  FFMA R6, R67, R0, R6 ;  /* 0x0000000043067223 */ /* 0x000fca0000000006 */
[----:B------:R-:W-:Y:S01]  /*24d0*/  F2FP.F16.F32.PACK_AB R7, RZ, R6 ;  /* 0x00000006ff07723e */ /* 0x000fe200000000ff */
[----:B------:R-:W-:Y:S02]  /*24e0*/  IMAD R6, R23, UR6, RZ ;  /* 0x0000000617067c24 */ /* 0x000fe4000f8e02ff */
[----:B------:R-:W-:Y:S01]  /*24f0*/  IMAD.WIDE.U32 R22, R59, UR6, R8 ;  /* 0x000000063b167c25 */ /* 0x000fe2000f8e0008 */
[----:B------:R-:W-:-:S03]  /*2500*/  PRMT R58, R7, 0x7610, R58 ;  /* 0x00007610073a7816 */ /* 0x000fc6000000003a */
[----:B------:R-:W-:Y:S02]  /*2510*/  IMAD R61, R59, UR7, R6 ;  /* 0x000000073b3d7c24 */ /* 0x000fe4000f8e0206 */
[----:B------:R0:W-:Y:S01]  /*2520*/  @P0 STG.E.U16 desc[UR12][R20.64+0x22], R58 ;  /* 0x0000223a14000986 */ /* 0x0001e2000c10150c */
[----:B------:R-:W-:Y:S01]  /*2530*/  LEA R6, P0, R22, UR8, 0x1 ;  /* 0x0000000816067c11 */ /* 0x000fe2000f8008ff */
[----:B------:R-:W-:-:S05]  /*2540*/  IMAD.IADD R7, R23, 0x1, R61 ;  /* 0x0000000117077824 */ /* 0x000fca00078e023d */
[----:B------:R-:W-:Y:S02]  /*2550*/  LEA.HI.X R7, R22, UR9, R7, 0x1, P0 ;  /* 0x0000000916077c11 */ /* 0x000fe400080f0c07 */
[----:B------:R-:W-:-:S04]  /*2560*/  IADD3 R10, P0, R8, R10, RZ ;  /* 0x0000000a080a7210 */ /* 0x000fc80007f1e0ff */
[----:B------:R-:W-:Y:S02]  /*2570*/  IADD3.X R9, R9, R61, R11, P0, !PT ;  /* 0x0000003d09097210 */ /* 0x000fe400007fe40b */
[----:B------:R-:W-:-:S04]  /*2580*/  LEA R8, P0, R10, UR8, 0x1 ;  /* 0x000000080a087c11 */ /* 0x000fc8000f8008ff */
[----:B------:R-:W-:Y:S02]  /*2590*/  LEA.HI.X R9, R10, UR9, R9, 0x1, P0 ;  /* 0x000000090a097c11 */ /* 0x000fe400080f0c09 */
[----:B------:R-:W-:Y:S02]  /*25a0*/  ISETP.GT.AND P0, PT, R16, RZ, P2 ;  /* 0x000000ff1000720c */ /* 0x000fe40001704270 */
[----:B------:R-:W-:-:S11]  /*25b0*/  P2R R10, PR, RZ, 0x4 ;  /* 0x00000004ff0a7803 */ /* 0x000fd60000000000 */
[----:B0-----:R-:W-:Y:S05]  /*25c0*/  @!P0 BRA `(.L_x_50) ;  /* 0x0000000000048947 */ /* 0x001fea0003800000 */
[----:B------:R0:W5:Y:S02]  /*25d0*/  LDG.E.LTC128B.U16 R56, desc[UR12][R4.64+0x30] ;  /* 0x0000300c04387981 */ /* 0x000164000c1e1520 */
.L_x_50:
[----:B------:R-:W-:Y:S05]  /*25e0*/  BSYNC B0 ;  /* 0x0000000000007941 */ /* 0x000fea0003800000 */
.L_x_49:
[----:B-----5:R-:W-:Y:S01]  /*25f0*/  HADD2.F32 R11, -RZ, R56.H0_H0 ;  /* 0x20000038ff0b7230 */ /* 0x020fe20000004100 */
[----:B------:R-:W-:Y:S01]  /*2600*/  ISETP.GT.AND P1, PT, R15, 0x19, PT ;  /* 0x000000190f00780c */ /* 0x000fe20003f24270 */
[----:B------:R-:W-:Y:S03]  /*2610*/  BSSY B0, `(.L_x_51) ;  /* 0x0000009000007945 */ /* 0x000fe60003800000 */
[----:B------:R-:W-:Y:S01]  /*2620*/  FMUL R11, R11, R14 ;  /* 0x0000000e0b0b7220 */ /* 0x000fe20000400000 */
[----:B------:R-:W-:-:S03]  /*2630*/  P2R R10, PR, RZ, 0x2 ;  /* 0x00000002ff0a7803 */ /* 0x000fc60000000000 */
[----:B------:R-:W-:-:S05]  /*2640*/  FFMA R11, R68, R0, R11 ;  /* 0x00000000440b7223 */ /* 0x000fca000000000b */
[----:B------:R-:W-:-:S05]  /*2650*/  F2FP.F16.F32.PACK_AB R11, RZ, R11 ;  /* 0x0000000bff0b723e */ /* 0x000fca00000000ff */
[----:B------:R0:W-:Y:S01]  /*2660*/  @P0 STG.E.U16 desc[UR12][R2.64+0x30], R11 ;  /* 0x0000300b02000986 */ /* 0x0001e2000c10150c */
[----:B------:R-:W-:-:S13]  /*2670*/  ISETP.GT.AND P0, PT, R16, RZ, P1 ;  /* 0x000000ff1000720c */ /* 0x000fda0000f04270 */
[----:B0-----:R-:W-:Y:S05]  /*2680*/  @!P0 BRA `(.L_x_52) ;  /* 0x0000000000048947 */ /* 0x001fea0003800000 */
[----:B------:R0:W5:Y:S02]  /*2690*/  LDG.E.LTC128B.U16 R56, desc[UR12][R4.64+0x32] ;  /* 0x0000320c04387981 */ /* 0x000164000c1e1520 */
.L_x_52:
[----:B------:R-:W-:Y:S05]  /*26a0*/  BSYNC B0 ;  /* 0x0000000000007941 */ /* 0x000fea0003800000 */
.L_x_51:
[----:B-----5:R-:W-:Y:S01]  /*26b0*/  HADD2.F32 R11, -RZ, R56.H0_H0 ;  /* 0x20000038ff0b7230 */ /* 0x020fe20000004100 */
[----:B------:R-:W-:Y:S04]  /*26c0*/  BSSY B0, `(.L_x_53) ;  /* 0x0000008000007945 */ /* 0x000fe80003800000 */
[----:B------:R-:W-:-:S04]  /*26d0*/  FMUL R10, R11, R14 ;  /* 0x0000000e0b0a7220 */ /* 0x000fc80000400000 */
[----:B------:R-:W-:-:S05]  /*26e0*/  FFMA R10, R69, R0, R10 ;  /* 0x00000000450a7223 */ /* 0x000fca000000000a */
[----:B------:R-:W-:-:S05]  /*26f0*/  F2FP.F16.F32.PACK_AB R10, RZ, R10 ;  /* 0x0000000aff0a723e */ /* 0x000fca00000000ff */
[----:B------:R0:W-:Y:S01]  /*2700*/  @P0 STG.E.U16 desc[UR12][R2.64+0x32], R10 ;  /* 0x0000320a02000986 */ /* 0x0001e2000c10150c */
[----:B------:R-:W-:-:S13]  /*2710*/  ISETP.GT.AND P0, PT, R16, 0x8, P2 ;  /* 0x000000081000780c */ /* 0x000fda0001704270 */
[----:B0-----:R-:W-:Y:S05]  /*2720*/  @!P0 BRA `(.L_x_54) ;  /* 0x0000000000048947 */ /* 0x001fea0003800000 */
[----:B------:R0:W5:Y:S02]  /*2730*/  LDG.E.LTC128B.U16 R56, desc[UR12][R12.64+0x30] ;  /* 0x0000300c0c387981 */ /* 0x000164000c1e1520 */
.L_x_54:
[----:B------:R-:W-:Y:S05]  /*2740*/  BSYNC B0 ;  /* 0x0000000000007941 */ /* 0x000fea0003800000 */
.L_x_53:
        /* <DEDUP_REMOVED lines=9> */
.L_x_56:
[----:B------:R-:W-:Y:S05]  /*27e0*/  BSYNC B0 ;  /* 0x0000000000007941 */ /* 0x000fea0003800000 */
.L_x_55:
        /* <DEDUP_REMOVED lines=11> */
.L_x_58:
[----:B------:R-:W-:Y:S05]  /*28a0*/  BSYNC B0 ;  /* 0x0000000000007941 */ /* 0x000fea0003800000 */
.L_x_57:
        /* <DEDUP_REMOVED lines=11> */
.L_x_60:
[----:B------:R-:W-:Y:S05]  /*2960*/  BSYNC B0 ;  /* 0x0000000000007941 */ /* 0x000fea0003800000 */
.L_x_59:
        /* <DEDUP_REMOVED lines=9> */
.L_x_62:
[----:B------:R-:W-:Y:S05]  /*2a00*/  BSYNC B0 ;  /* 0x0000000000007941 */ /* 0x000fea0003800000 */
.L_x_61:
        /* <DEDUP_REMOVED lines=9> */
.L_x_64:
[----:B------:R-:W-:Y:S05]  /*2aa0*/  BSYNC B0 ;  /* 0x0000000000007941 */ /* 0x000fea0003800000 */
.L_x_63:
        /* <DEDUP_REMOVED lines=11> */
.L_x_66:
[----:B------:R-:W-:Y:S05]  /*2b60*/  BSYNC B0 ;  /* 0x0000000000007941 */ /* 0x000fea0003800000 */
.L_x_65:
[----:B-----5:R-:W-:Y:S01]  /*2b70*/  HADD2.F32 R11, -RZ, R56.H0_H0 ;  /* 0x20000038ff0b7230 */ /* 0x020fe20000004100 */
[----:B------:R-:W-:Y:S01]  /*2b80*/  ISETP.GT.AND P4, PT, R15, 0x29, PT ;  /* 0x000000290f00780c */ /* 0x000fe20003f84270 */
[----:B------:R-:W-:Y:S03]  /*2b90*/  BSSY B0, `(.L_x_67) ;  /* 0x0000008000007945 */ /* 0x000fe60003800000 */
[----:B------:R-:W-:-:S04]  /*2ba0*/  FMUL R11, R11, R14 ;  /* 0x0000000e0b0b7220 */ /* 0x000fc80000400000 */
[----:B------:R-:W-:-:S05]  /*2bb0*/  FFMA R11, R76, R0, R11 ;  /* 0x000000004c0b7223 */ /* 0x000fca000000000b */
[----:B------:R-:W-:-:S05]  /*2bc0*/  F2FP.F16.F32.PACK_AB R11, RZ, R11 ;  /* 0x0000000bff0b723e */ /* 0x000fca00000000ff */
[----:B------:R0:W-:Y:S01]  /*2bd0*/  @P0 STG.E.U16 desc[UR12][R2.64+0x50], R11 ;  /* 0x0000500b02000986 */ /* 0x0001e2000c10150c */
[----:B------:R-:W-:-:S13]  /*2be0*/  ISETP.GT.AND P0, PT, R16, RZ, P4 ;  /* 0x000000ff1000720c */ /* 0x000fda0002704270 */
[----:B0-----:R-:W-:Y:S05]  /*2bf0*/  @!P0 BRA `(.L_x_68) ;  /* 0x0000000000048947 */ /* 0x001fea0003800000 */
[----:B------:R0:W5:Y:S02]  /*2c00*/  LDG.E.LTC128B.U16 R56, desc[UR12][R4.64+0x52] ;  /* 0x0000520c04387981 */ /* 0x000164000c1e1520 */
.L_x_68:
[----:B------:R-:W-:Y:S05]  /*2c10*/  BSYNC B0 ;  /* 0x0000000000007941 */ /* 0x000fea0003800000 */
.L_x_67:
        /* <DEDUP_REMOVED lines=9> */
.L_x_70:
[----:B------:R-:W-:Y:S05]  /*2cb0*/  BSYNC B0 ;  /* 0x0000000000007941 */ /* 0x000fea0003800000 */
.L_x_69:
        /* <DEDUP_REMOVED lines=9> */
.L_x_72:
[----:B------:R-:W-:Y:S05]  /*2d50*/  BSYNC B0 ;  /* 0x0000000000007941 */ /* 0x000fea0003800000 */
.L_x_71:
        /* <DEDUP_REMOVED lines=10> */
.L_x_74:
[----:B------:R-:W-:Y:S05]  /*2e00*/  BSYNC B0 ;  /* 0x0000000000007941 */ /* 0x000fea0003800000 */
.L_x_73:
        /* <DEDUP_REMOVED lines=10> */
.L_x_76:
[----:B------:R-:W-:Y:S05]  /*2eb0*/  BSYNC B0 ;  /* 0x0000000000007941 */ /* 0x000fea0003800000 */
.L_x_75:
        /* <DEDUP_REMOVED lines=9> */
.L_x_78:
[----:B------:R-:W-:Y:S05]  /*2f50*/  BSYNC B0 ;  /* 0x0000000000007941 */ /* 0x000fea0003800000 */
.L_x_77:
        /* <DEDUP_REMOVED lines=9> */
.L_x_80:
[----:B------:R-:W-:Y:S05]  /*2ff0*/  BSYNC B0 ;  /* 0x0000000000007941 */ /* 0x000fea0003800000 */
.L_x_79:
        /* <DEDUP_REMOVED lines=10> */
.L_x_82:
[----:B------:R-:W-:Y:S05]  /*30a0*/  BSYNC B0 ;  /* 0x0000000000007941 */ /* 0x000fea0003800000 */
.L_x_81:
[----:B-----5:R-:W-:Y:S01]  /*30b0*/  HADD2.F32 R11, -RZ, R56.H0_H0 ;  /* 0x20000038ff0b7230 */ /* 0x020fe20000004100 */
[----:B------:R-:W-:Y:S04]  /*30c0*/  BSSY B0, `(.L_x_83) ;  /* 0x000000d000007945 */ /* 0x000fe80003800000 */
[----:B------:R-:W-:-:S04]  /*30d0*/  FMUL R11, R11, R14 ;  /* 0x0000000e0b0b7220 */ /* 0x000fc80000400000 */
[----:B------:R-:W-:-:S05]  /*30e0*/  FFMA R11, R84, R0, R11 ;  /* 0x00000000540b7223 */ /* 0x000fca000000000b */
[----:B------:R-:W-:-:S05]  /*30f0*/  F2FP.F16.F32.PACK_AB R11, RZ, R11 ;  /* 0x0000000bff0b723e */ /* 0x000fca00000000ff */
[----:B------:R1:W-:Y:S01]  /*3100*/  @P0 STG.E.U16 desc[UR12][R2.64+0x70], R11 ;  /* 0x0000700b02000986 */ /* 0x0003e2000c10150c */
[----:B------:R-:W-:-:S05]  /*3110*/  IADD3 R22, P0, R57, R20, RZ ;  /* 0x0000001439167210 */ /* 0x000fca0007f1e0ff */
[----:B------:R-:W-:Y:S01]  /*3120*/  IMAD.X R23, R17, 0x1, R21, P0 ;  /* 0x0000000111177824 */ /* 0x000fe200000e0615 */
[----:B------:R-:W-:-:S05]  /*3130*/  IADD3 R10, P0, R57, R2, RZ ;  /* 0x00000002390a7210 */ /* 0x000fca0007f1e0ff */
[----:B-1----:R-:W-:Y:S01]  /*3140*/  IMAD.X R11, R17, 0x1, R3, P0 ;  /* 0x00000001110b7824 */ /* 0x002fe200000e0603 */
[----:B------:R-:W-:-:S04]  /*3150*/  ISETP.GT.AND P0, PT, R15, 0x39, PT ;  /* 0x000000390f00780c */ /* 0x000fc80003f04270 */
[----:B------:R-:W-:-:S13]  /*3160*/  ISETP.GT.AND P5, PT, R16, RZ, P0 ;  /* 0x000000ff1000720c */ /* 0x000fda00007a4270 */
[----:B------:R-:W-:Y:S05]  /*3170*/  @!P5 BRA `(.L_x_84) ;  /* 0x000000000004d947 */ /* 0x000fea0003800000 */
[----:B------:R1:W5:Y:S02]  /*3180*/  LDG.E.LTC128B.U16 R56, desc[UR12][R4.64+0x72] ;  /* 0x0000720c04387981 */ /* 0x000364000c1e1520 */
.L_x_84:
[----:B------:R-:W-:Y:S05]  /*3190*/  BSYNC B0 ;  /* 0x0000000000007941 */ /* 0x000fea0003800000 */
.L_x_83:
[----:B01-345:R-:W-:Y:S01]  /*31a0*/  HADD2.F32 R5, -RZ, R56.H0_H0 ;  /* 0x20000038ff057230 */ /* 0x03bfe20000004100 */
        /* <DEDUP_REMOVED lines=8> */
.L_x_86:
[----:B------:R-:W-:Y:S05]  /*3230*/  BSYNC B0 ;  /* 0x0000000000007941 */ /* 0x000fea0003800000 */
.L_x_85:
[----:B-----5:R-:W-:Y:S01]  /*3240*/  HADD2.F32 R3, -RZ, R56.H0_H0 ;  /* 0x20000038ff037230 */ /* 0x020fe20000004100 */
[----:B------:R-:W-:Y:S04]  /*3250*/  BSSY B0, `(.L_x_87) ;  /* 0x0000008000007945 */ /* 0x000fe80003800000 */
[----:B------:R-:W-:-:S04]  /*3260*/  FMUL R3, R3, R14 ;  /* 0x0000000e03037220 */ /* 0x000fc80000400000 */
[----:B------:R-:W-:-:S05]  /*3270*/  FFMA R3, R86, R0, R3 ;  /* 0x0000000056037223 */ /* 0x000fca0000000003 */
[----:B------:R-:W-:-:S05]  /*3280*/  F2FP.F16.F32.PACK_AB R3, RZ, R3 ;  /* 0x00000003ff03723e */ /* 0x000fca00000000ff */
[----:B------:R1:W-:Y:S01]  /*3290*/  @P5 STG.E.U16 desc[UR12][R20.64+0x70], R3 ;  /* 0x0000700314005986 */ /* 0x0003e2000c10150c */
[----:B------:R-:W-:-:S13]  /*32a0*/  ISETP.GT.AND P5, PT, R16, 0x8, P0 ;  /* 0x000000081000780c */ /* 0x000fda00007a4270 */
[----:B-1----:R-:W-:Y:S05]  /*32b0*/  @!P5 BRA `(.L_x_88) ;  /* 0x000000000004d947 */ /* 0x002fea0003800000 */
[----:B------:R1:W5:Y:S02]  /*32c0*/  LDG.E.LTC128B.U16 R56, desc[UR12][R12.64+0x72] ;  /* 0x0000720c0c387981 */ /* 0x000364000c1e1520 */
.L_x_88:
[----:B------:R-:W-:Y:S05]  /*32d0*/  BSYNC B0 ;  /* 0x0000000000007941 */ /* 0x000fea0003800000 */
.L_x_87:
[----:B-----5:R-:W-:-:S05]  /*32e0*/  HADD2.F32 R3, -RZ, R56.H0_H0 ;  /* 0x20000038ff037230 */ /* 0x020fca0000004100 */
[----:B------:R-:W-:-:S04]  /*32f0*/  FMUL R2, R3, R14 ;  /* 0x0000000e03027220 */ /* 0x000fc80000400000 */
[----:B------:R-:W-:-:S05]  /*3300*/  FFMA R2, R87, R0, R2 ;  /* 0x0000000057027223 */ /* 0x000fca0000000002 */
[----:B------:R-:W-:-:S05]  /*3310*/  F2FP.F16.F32.PACK_AB R2, RZ, R2 ;  /* 0x00000002ff02723e */ /* 0x000fca00000000ff */
[----:B------:R3:W-:Y:S01]  /*3320*/  @P5 STG.E.U16 desc[UR12][R20.64+0x72], R2 ;  /* 0x0000720214005986 */ /* 0x0007e2000c10150c */
[----:B------:R-:W-:-:S04]  /*3330*/  ISETP.GT.AND P5, PT, R15, RZ, PT ;  /* 0x000000ff0f00720c */ /* 0x000fc80003fa4270 */
[----:B------:R-:W-:-:S13]  /*3340*/  ISETP.GT.AND P5, PT, R16, 0x40, P5 ;  /* 0x000000401000780c */ /* 0x000fda0002fa4270 */
[----:B------:R-:W4:Y:S01]  /*3350*/  @P5 LDG.E.LTC128B.U16 R56, desc[UR12][R6.64] ;  /* 0x0000000c06385981 */ /* 0x000f22000c1e1520 */
[----:B------:R-:W-:Y:S01]  /*3360*/  BSSY B0, `(.L_x_89) ;  /* 0x000000a000007945 */ /* 0x000fe20003800000 */
[----:B----4-:R-:W-:-:S05]  /*3370*/  HADD2.F32 R3, -RZ, R56.H0_H0 ;  /* 0x20000038ff037230 */ /* 0x010fca0000004100 */
[----:B------:R-:W-:-:S04]  /*3380*/  FMUL R3, R3, R14 ;  /* 0x0000000e03037220 */ /* 0x000fc80000400000 */
[----:B------:R-:W-:-:S05]  /*3390*/  FFMA R3, R24, R0, R3 ;  /* 0x0000000018037223 */ /* 0x000fca0000000003 */
[----:B------:R-:W-:-:S05]  /*33a0*/  F2FP.F16.F32.PACK_AB R3, RZ, R3 ;  /* 0x00000003ff03723e */ /* 0x000fca00000000ff */
[----:B------:R3:W-:Y:S01]  /*33b0*/  @P5 STG.E.U16 desc[UR12][R10.64], R3 ;  /* 0x000000030a005986 */ /* 0x0007e2000c10150c */
[----:B------:R-:W-:-:S04]  /*33c0*/  ISETP.GT.AND P5, PT, R15, 0x1, PT ;  /* 0x000000010f00780c */ /* 0x000fc80003fa4270 */
[----:B------:R-:W-:-:S13]  /*33d0*/  ISETP.GT.AND P5, PT, R16, 0x40, P5 ;  /* 0x000000401000780c */ /* 0x000fda0002fa4270 */
[----:B---3--:R-:W-:Y:S05]  /*33e0*/  @!P5 BRA `(.L_x_90) ;  /* 0x000000000004d947 */ /* 0x008fea0003800000 */
[----:B------:R3:W5:Y:S02]  /*33f0*/  LDG.E.LTC128B.U16 R56, desc[UR12][R6.64+0x2] ;  /* 0x0000020c06387981 */ /* 0x000764000c1e1520 */
.L_x_90:
[----:B------:R-:W-:Y:S05]  /*3400*/  BSYNC B0 ;  /* 0x0000000000007941 */ /* 0x000fea0003800000 */
.L_x_89:
[----:B-----5:R-:W-:Y:S01]  /*3410*/  HADD2.F32 R3, -RZ, R56.H0_H0 ;  /* 0x20000038ff037230 */ /* 0x020fe20000004100 */
[----:B------:R-:W-:Y:S04]  /*3420*/  BSSY B0, `(.L_x_91) ;  /* 0x000000c000007945 */ /* 0x000fe80003800000 */
[----:B------:R-:W-:Y:S01]  /*3430*/  FMUL R2, R3, R14 ;  /* 0x0000000e03027220 */ /* 0x000fe20000400000 */
[----:B------:R-:W-:-:S03]  /*3440*/  @P5 IMAD.MOV.U32 R3, RZ, RZ, R11 ;  /* 0x000000ffff035224 */ /* 0x000fc600078e000b */
[----:B------:R-:W-:-:S05]  /*3450*/  FFMA R2, R25, R0, R2 ;  /* 0x0000000019027223 */ /* 0x000fca0000000002 */
[----:B------:R-:W-:-:S04]  /*3460*/  F2FP.F16.F32.PACK_AB R2, RZ, R2 ;  /* 0x00000002ff02723e */ /* 0x000fc800000000ff */
[----:B------:R-:W-:Y:S01]  /*3470*/  PRMT R4, R2, 0x7610, R4 ;  /* 0x0000761002047816 */ /* 0x000fe20000000004 */
[----:B------:R-:W-:-:S05]  /*3480*/  @P5 IMAD.MOV.U32 R2, RZ, RZ, R10 ;  /* 0x000000ffff025224 */ /* 0x000fca00078e000a */
[----:B------:R4:W-:Y:S01]  /*3490*/  @P5 STG.E.U16 desc[UR12][R2.64+0x2], R4 ;  /* 0x0000020402005986 */ /* 0x0009e2000c10150c */
[----:B------:R-:W-:-:S04]  /*34a0*/  ISETP.GT.AND P5, PT, R15, RZ, PT ;  /* 0x000000ff0f00720c */ /* 0x000fc80003fa4270 */
[----:B------:R-:W-:-:S13]  /*34b0*/  ISETP.GT.AND P5, PT, R16, 0x48, P5 ;  /* 0x000000481000780c */ /* 0x000fda0002fa4270 */
[----:B----4-:R-:W-:Y:S05]  /*34c0*/  @!P5 BRA `(.L_x_92) ;  /* 0x000000000004d947 */ /* 0x010fea0003800000 */
[----:B------:R4:W5:Y:S02]  /*34d0*/  LDG.E.LTC128B.U16 R56, desc[UR12][R8.64] ;  /* 0x0000000c08387981 */ /* 0x000964000c1e1520 */
.L_x_92:
[----:B------:R-:W-:Y:S05]  /*34e0*/  BSYNC B0 ;  /* 0x0000000000007941 */ /* 0x000fea0003800000 */
.L_x_91:
[----:B-----5:R-:W-:Y:S01]  /*34f0*/  HADD2.F32 R3, -RZ, R56.H0_H0 ;  /* 0x20000038ff037230 */ /* 0x020fe20000004100 */
[----:B------:R-:W-:Y:S04]  /*3500*/  BSSY B0, `(.L_x_93) ;  /* 0x0000009000007945 */ /* 0x000fe80003800000 */
[----:B------:R-:W-:-:S04]  /*3510*/  FMUL R3, R3, R14 ;  /* 0x0000000e03037220 */ /* 0x000fc80000400000 */
[----:B------:R-:W-:-:S05]  /*3520*/  FFMA R3, R26, R0, R3 ;  /* 0x000000001a037223 */ /* 0x000fca0000000003 */
[----:B------:R-:W-:-:S05]  /*3530*/  F2FP.F16.F32.PACK_AB R3, RZ, R3 ;  /* 0x00000003ff03723e */ /* 0x000fca00000000ff */
[----:B------:R0:W-:Y:S01]  /*3540*/  @P5 STG.E.U16 desc[UR12][R22.64], R3 ;  /* 0x0000000316005986 */ /* 0x0001e2000c10150c */
[----:B------:R-:W-:-:S04]  /*3550*/  ISETP.GT.AND P5, PT, R15, 0x1, PT ;  /* 0x000000010f00780c */ /* 0x000fc80003fa4270 */
[----:B------:R-:W-:-:S13]  /*3560*/  ISETP.GT.AND P5, PT, R16, 0x48, P5 ;  /* 0x000000481000780c */ /* 0x000fda0002fa4270 */
[----:B0-----:R-:W-:Y:S05]  /*3570*/  @!P5 BRA `(.L_x_94) ;  /* 0x000000000004d947 */ /* 0x001fea0003800000 */
[----:B------:R0:W5:Y:S02]  /*3580*/  LDG.E.LTC128B.U16 R56, desc[UR12][R8.64+0x2] ;  /* 0x0000020c08387981 */ /* 0x000164000c1e1520 */
.L_x_94:
[----:B------:R-:W-:Y:S05]  /*3590*/  BSYNC B0 ;  /* 0x0000000000007941 */ /* 0x000fea0003800000 */
.L_x_93:
        /* <DEDUP_REMOVED lines=10> */
.L_x_96:
[----:B------:R-:W-:Y:S05]  /*3640*/  BSYNC B0 ;  /* 0x0000000000007941 */ /* 0x000fea0003800000 */
.L_x_95:
[----:B-----5:R-:W-:Y:S01]  /*3650*/  HADD2.F32 R3, -RZ, R56.H0_H0 ;  /* 0x20000038ff037230 */ /* 0x020fe20000004100 */
[----:B------:R-:W-:Y:S01]  /*3660*/  BSSY B0, `(.L_x_97) ;  /* 0x000000c000007945 */ /* 0x000fe20003800000 */
[----:B------:R-:W-:-:S03]  /*3670*/  @P5 IMAD.MOV.U32 R2, RZ, RZ, R10 ;  /* 0x000000ffff025224 */ /* 0x000fc600078e000a */
[----:B------:R-:W-:-:S04]  /*3680*/  FMUL R3, R3, R14 ;  /* 0x0000000e03037220 */ /* 0x000fc80000400000 */
[----:B------:R-:W-:-:S05]  /*3690*/  FFMA R3, R28, R0, R3 ;  /* 0x000000001c037223 */ /* 0x000fca0000000003 */
[----:B------:R-:W-:-:S04]  /*36a0*/  F2FP.F16.F32.PACK_AB R3, RZ, R3 ;  /* 0x00000003ff03723e */ /* 0x000fc800000000ff */
[----:B------:R-:W-:Y:S01]  /*36b0*/  PRMT R4, R3, 0x7610, R4 ;  /* 0x0000761003047816 */ /* 0x000fe20000000004 */
[----:B------:R-:W-:-:S05]  /*36c0*/  @P5 IMAD.MOV.U32 R3, RZ, RZ, R11 ;  /* 0x000000ffff035224 */ /* 0x000fca00078e000b */
[----:B------:R0:W-:Y:S01]  /*36d0*/  @P5 STG.E.U16 desc[UR12][R2.64+0x10], R4 ;  /* 0x0000100402005986 */ /* 0x0001e2000c10150c */
[----:B------:R-:W-:-:S04]  /*36e0*/  ISETP.GT.AND P5, PT, R15, 0x9, PT ;  /* 0x000000090f00780c */ /* 0x000fc80003fa4270 */
[----:B------:R-:W-:-:S13]  /*36f0*/  ISETP.GT.AND P5, PT, R16, 0x40, P5 ;  /* 0x000000401000780c */ /* 0x000fda0002fa4270 */
[----:B0-----:R-:W-:Y:S05]  /*3700*/  @!P5 BRA `(.L_x_98) ;  /* 0x000000000004d947 */ /* 0x001fea0003800000 */
[----:B------:R0:W5:Y:S02]  /*3710*/  LDG.E.LTC128B.U16 R56, desc[UR12][R6.64+0x12] ;  /* 0x0000120c06387981 */ /* 0x000164000c1e1520 */
.L_x_98:
[----:B------:R-:W-:Y:S05]  /*3720*/  BSYNC B0 ;  /* 0x0000000000007941 */ /* 0x000fea0003800000 */
.L_x_97:
        /* <DEDUP_REMOVED lines=13> */
.L_x_100:
[----:B------:R-:W-:Y:S05]  /*3800*/  BSYNC B0 ;  /* 0x0000000000007941 */ /* 0x000fea0003800000 */
.L_x_99:
        /* <DEDUP_REMOVED lines=10> */
.L_x_102:
[----:B------:R-:W-:Y:S05]  /*38b0*/  BSYNC B0 ;  /* 0x0000000000007941 */ /* 0x000fea0003800000 */
.L_x_101:
        /* <DEDUP_REMOVED lines=13> */
.L_x_104:
[----:B------:R-:W-:Y:S05]  /*3990*/  BSYNC B0 ;  /* 0x0000000000007941 */ /* 0x000fea0003800000 */
.L_x_103:
        /* <DEDUP_REMOVED lines=13> */
.L_x_106:
[----:B------:R-:W-:Y:S05]  /*3a70*/  BSYNC B0 ;  /* 0x0000000000007941 */ /* 0x000fea0003800000 */
.L_x_105:
        /* <DEDUP_REMOVED lines=13> */
.L_x_108:
[----:B------:R-:W-:Y:S05]  /*3b50*/  BSYNC B0 ;  /* 0x0000000000007941 */ /* 0x000fea0003800000 */
.L_x_107:
        /* <DEDUP_REMOVED lines=13> */
.L_x_110:
[----:B------:R-:W-:Y:S05]  /*3c30*/  BSYNC B0 ;  /* 0x0000000000007941 */ /* 0x000fea0003800000 */
.L_x_109:
        /* <DEDUP_REMOVED lines=13> */
.L_x_112:
[----:B------:R-:W-:Y:S05]  /*3d10*/  BSYNC B0 ;  /* 0x0000000000007941 */ /* 0x000fea0003800000 */
.L_x_111:
        /* <DEDUP_REMOVED lines=13> */
.L_x_114:
[----:B------:R-:W-:Y:S05]  /*3df0*/  BSYNC B0 ;  /* 0x0000000000007941 */ /* 0x000fea0003800000 */
.L_x_113:
        /* <DEDUP_REMOVED lines=13> */
.L_x_116:
[----:B------:R-:W-:Y:S05]  /*3ed0*/  BSYNC B0 ;  /* 0x0000000000007941 */ /* 0x000fea0003800000 */
.L_x_115:
        /* <DEDUP_REMOVED lines=13> */
.L_x_118:
[----:B------:R-:W-:Y:S05]  /*3fb0*/  BSYNC B0 ;  /* 0x0000000000007941 */ /* 0x000fea0003800000 */
.L_x_117:
        /* <DEDUP_REMOVED lines=13> */
.L_x_120:
[----:B------:R-:W-:Y:S05]  /*4090*/  BSYNC B0 ;  /* 0x0000000000007941 */ /* 0x000fea0003800000 */
.L_x_119:
        /* <DEDUP_REMOVED lines=13> */
.L_x_122:
[----:B------:R-:W-:Y:S05]  /*4170*/  BSYNC B0 ;  /* 0x0000000000007941 */ /* 0x000fea0003800000 */
.L_x_121:
        /* <DEDUP_REMOVED lines=13> */
.L_x_124:
[----:B------:R-:W-:Y:S05]  /*4250*/  BSYNC B0 ;  /* 0x0000000000007941 */ /* 0x000fea0003800000 */
.L_x_123:
        /* <DEDUP_REMOVED lines=13> */
.L_x_126:
[----:B------:R-:W-:Y:S05]  /*4330*/  BSYNC B0 ;  /* 0x0000000000007941 */ /* 0x000fea0003800000 */
.L_x_125:
        /* <DEDUP_REMOVED lines=9> */
[----:B------:R-:W-:-:S13]  /*43d0*/  ISETP.GT.AND P5, PT, R16, 0x40, P6 ;  /* 0x000000401000780c */ /* 0x000fda00037a4270 */
[----:B0-----:R-:W-:Y:S05]  /*43e0*/  @!P5 BRA `(.L_x_128) ;  /* 0x000000000004d947 */ /* 0x001fea0003800000 */
[----:B------:R0:W5:Y:S02]  /*43f0*/  LDG.E.LTC128B.U16 R56, desc[UR12][R6.64+0x50] ;  /* 0x0000500c06387981 */ /* 0x000164000c1e1520 */
.L_x_128:
[----:B------:R-:W-:Y:S05]  /*4400*/  BSYNC B0 ;  /* 0x0000000000007941 */ /* 0x000fea0003800000 */
.L_x_127:
        /* <DEDUP_REMOVED lines=12> */
.L_x_130:
[----:B------:R-:W-:Y:S05]  /*44d0*/  BSYNC B0 ;  /* 0x0000000000007941 */ /* 0x000fea0003800000 */
.L_x_129:
[----:B-----5:R-:W-:Y:S01]  /*44e0*/  HADD2.F32 R3, -RZ, R56.H0_H0 ;  /* 0x20000038ff037230 */ /* 0x020fe20000004100 */
[----:B------:R-:W-:Y:S01]  /*44f0*/  ISETP.GT.AND P6, PT, R16, 0x48, P6 ;  /* 0x000000481000780c */ /* 0x000fe200037c4270 */
[----:B------:R-:W-:Y:S03]  /*4500*/  BSSY B0, `(.L_x_131) ;  /* 0x000000a000007945 */ /* 0x000fe60003800000 */
[----:B------:R-:W-:Y:S01]  /*4510*/  FMUL R2, R3, R14 ;  /* 0x0000000e03027220 */ /* 0x000fe20000400000 */
[----:B------:R-:W-:-:S03]  /*4520*/  @P5 IMAD.MOV.U32 R3, RZ, RZ, R11 ;  /* 0x000000ffff035224 */ /* 0x000fc600078e000b */
[----:B------:R-:W-:-:S05]  /*4530*/  FFMA R2, R45, R0, R2 ;  /* 0x000000002d027223 */ /* 0x000fca0000000002 */
[----:B------:R-:W-:-:S04]  /*4540*/  F2FP.F16.F32.PACK_AB R2, RZ, R2 ;  /* 0x00000002ff02723e */ /* 0x000fc800000000ff */
[----:B------:R-:W-:Y:S01]  /*4550*/  PRMT R4, R2, 0x7610, R4 ;  /* 0x0000761002047816 */ /* 0x000fe20000000004 */
[----:B------:R-:W-:-:S05]  /*4560*/  @P5 IMAD.MOV.U32 R2, RZ, RZ, R10 ;  /* 0x000000ffff025224 */ /* 0x000fca00078e000a */
[----:B------:R0:W-:Y:S01]  /*4570*/  @P5 STG.E.U16 desc[UR12][R2.64+0x52], R4 ;  /* 0x0000520402005986 */ /* 0x0001e2000c10150c */
[----:B------:R-:W-:Y:S05]  /*4580*/  @!P6 BRA `(.L_x_132) ;  /* 0x000000000004e947 */ /* 0x000fea0003800000 */
[----:B------:R0:W5:Y:S02]  /*4590*/  LDG.E.LTC128B.U16 R56, desc[UR12][R8.64+0x50] ;  /* 0x0000500c08387981 */ /* 0x000164000c1e1520 */
.L_x_132:
[----:B------:R-:W-:Y:S05]  /*45a0*/  BSYNC B0 ;  /* 0x0000000000007941 */ /* 0x000fea0003800000 */
.L_x_131:
[----:B0----5:R-:W-:Y:S01]  /*45b0*/  HADD2.F32 R3, -RZ, R56.H0_H0 ;  /* 0x20000038ff037230 */ /* 0x021fe20000004100 */
[----:B------:R-:W-:Y:S01]  /*45c0*/  ISETP.GT.AND P4, PT, R16, 0x48, P4 ;  /* 0x000000481000780c */ /* 0x000fe20002784270 */
[----:B------:R-:W-:Y:S01]  /*45d0*/  @P6 IMAD.MOV.U32 R2, RZ, RZ, R18 ;  /* 0x000000ffff026224 */ /* 0x000fe200078e0012 */
[----:B------:R-:W-:Y:S02]  /*45e0*/  BSSY B0, `(.L_x_133) ;  /* 0x0000009000007945 */ /* 0x000fe40003800000 */
[----:B------:R-:W-:-:S04]  /*45f0*/  FMUL R3, R3, R14 ;  /* 0x0000000e03037220 */ /* 0x000fc80000400000 */
[----:B------:R-:W-:-:S05]  /*4600*/  FFMA R3, R46, R0, R3 ;  /* 0x000000002e037223 */ /* 0x000fca0000000003 */
[----:B------:R-:W-:-:S04]  /*4610*/  F2FP.F16.F32.PACK_AB R3, RZ, R3 ;  /* 0x00000003ff03723e */ /* 0x000fc800000000ff */
[----:B------:R-:W-:Y:S01]  /*4620*/  PRMT R4, R3, 0x7610, R4 ;  /* 0x0000761003047816 */ /* 0x000fe20000000004 */
[----:B------:R-:W-:-:S05]  /*4630*/  @P6 IMAD.MOV.U32 R3, RZ, RZ, R19 ;  /* 0x000000ffff036224 */ /* 0x000fca00078e0013 */
[----:B------:R0:W-:Y:S01]  /*4640*/  @P6 STG.E.U16 desc[UR12][R2.64+0x50], R4 ;  /* 0x0000500402006986 */ /* 0x0001e2000c10150c */
[----:B------:R-:W-:Y:S05]  /*4650*/  @!P4 BRA `(.L_x_134) ;  /* 0x000000000004c947 */ /* 0x000fea0003800000 */
[----:B------:R0:W5:Y:S02]  /*4660*/  LDG.E.LTC128B.U16 R56, desc[UR12][R8.64+0x52] ;  /* 0x0000520c08387981 */ /* 0x000164000c1e1520 */
.L_x_134:
[----:B------:R-:W-:Y:S05]  /*4670*/  BSYNC B0 ;  /* 0x0000000000007941 */ /* 0x000fea0003800000 */
.L_x_133:
[----:B0----5:R-:W-:Y:S01]  /*4680*/  HADD2.F32 R3, -RZ, R56.H0_H0 ;  /* 0x20000038ff037230 */ /* 0x021fe20000004100 */
        /* <DEDUP_REMOVED lines=11> */
.L_x_136:
[----:B------:R-:W-:Y:S05]  /*4740*/  BSYNC B0 ;  /* 0x0000000000007941 */ /* 0x000fea0003800000 */
.L_x_135:
        /* <DEDUP_REMOVED lines=12> */
.L_x_138:
[----:B------:R-:W-:Y:S05]  /*4810*/  BSYNC B0 ;  /* 0x0000000000007941 */ /* 0x000fea0003800000 */
.L_x_137:
        /* <DEDUP_REMOVED lines=12> */
.L_x_140:
[----:B------:R-:W-:Y:S05]  /*48e0*/  BSYNC B0 ;  /* 0x0000000000007941 */ /* 0x000fea0003800000 */
.L_x_139:
        /* <DEDUP_REMOVED lines=12> */
.L_x_142:
[----:B------:R-:W-:Y:S05]  /*49b0*/  BSYNC B0 ;  /* 0x0000000000007941 */ /* 0x000fea0003800000 */
.L_x_141:
        /* <DEDUP_REMOVED lines=12> */
.L_x_144:
[----:B------:R-:W-:Y:S05]  /*4a80*/  BSYNC B0 ;  /* 0x0000000000007941 */ /* 0x000fea0003800000 */
.L_x_143:
        /* <DEDUP_REMOVED lines=12> */
.L_x_146:
[----:B------:R-:W-:Y:S05]  /*4b50*/  BSYNC B0 ;  /* 0x0000000000007941 */ /* 0x000fea0003800000 */
.L_x_145:
        /* <DEDUP_REMOVED lines=9> */
.L_x_148:
[----:B------:R-:W-:Y:S05]  /*4bf0*/  BSYNC B0 ;  /* 0x0000000000007941 */ /* 0x000fea0003800000 */
.L_x_147:
[----:B-----5:R-:W-:Y:S01]  /*4c00*/  HADD2.F32 R3, -RZ, R56.H0_H0 ;  /* 0x20000038ff037230 */ /* 0x020fe20000004100 */
[----:B------:R-:W-:Y:S01]  /*4c10*/  ISETP.GT.AND P0, PT, R16, 0x48, P0 ;  /* 0x000000481000780c */ /* 0x000fe20000704270 */
[----:B0-----:R-:W-:Y:S01]  /*4c20*/  @P1 IMAD.MOV.U32 R2, RZ, RZ, R18 ;  /* 0x000000ffff021224 */ /* 0x001fe200078e0012 */
        /* <DEDUP_REMOVED lines=9> */
.L_x_150:
[----:B------:R-:W-:Y:S05]  /*4cc0*/  BSYNC B0 ;  /* 0x0000000000007941 */ /* 0x000fea0003800000 */
.L_x_149:
[----:B0----5:R-:W-:-:S05]  /*4cd0*/  HADD2.F32 R3, -RZ, R56.H0_H0 ;  /* 0x20000038ff037230 */ /* 0x021fca0000004100 */
[----:B------:R-:W-:-:S04]  /*4ce0*/  FMUL R14, R3, R14 ;  /* 0x0000000e030e7220 */ /* 0x000fc80000400000 */
[----:B------:R-:W-:Y:S01]  /*4cf0*/  FFMA R14, R55, R0, R14 ;  /* 0x00000000370e7223 */ /* 0x000fe2000000000e */
[----:B------:R-:W-:Y:S06]  /*4d00*/  @!P0 EXIT ;  /* 0x000000000000894d */ /* 0x000fec0003800000 */
[----:B------:R-:W-:-:S05]  /*4d10*/  F2FP.F16.F32.PACK_AB R14, RZ, R14 ;  /* 0x0000000eff0e723e */ /* 0x000fca00000000ff */
[----:B------:R-:W-:Y:S01]  /*4d20*/  STG.E.U16 desc[UR12][R18.64+0x72], R14 ;  /* 0x0000720e12007986 */ /* 0x000fe2000c10150c */
[----:B------:R-:W-:Y:S05]  /*4d30*/  EXIT ;  /* 0x000000000000794d */ /* 0x000fea0003800000 */
.L_x_28:
[----:B------:R-:W-:Y:S01]  /*4d40*/  ULDC.64 UR4, c[0x0][0x650] ;  /* 0x0001940000047ab9 */ /* 0x000fe20000000a00 */
[-C--:B------:R-:W-:Y:S01]  /*4d50*/  FMUL R56, R56, R0.reuse ;  /* 0x0000000038387220 */ /* 0x080fe20000400000 */
[----:B------:R-:W-:Y:S01]  /*4d60*/  LEA R2, P1, R10, UR4, 0x1 ;  /* 0x000000040a027c11 */ /* 0x000fe2000f8208ff */
[----:B------:R-:W-:Y:S01]  /*4d70*/  IMAD.SHL.U32 R7, R20, 0x2, RZ ;  /* 0x0000000214077824 */ /* 0x000fe200078e00ff */
[----:B------:R-:W-:Y:S01]  /*4d80*/  ISETP.GT.AND P6, PT, R15, 0x1, PT ;  /* 0x000000010f00780c */ /* 0x000fe20003fc4270 */
[----:B------:R-:W-:Y:S01]  /*4d90*/  FMUL R57, R57, R0 ;  /* 0x0000000039397220 */ /* 0x000fe20000400000 */
[----:B------:R-:W-:Y:S01]  /*4da0*/  F2FP.F16.F32.PACK_AB R56, RZ, R56 ;  /* 0x00000038ff38723e */ /* 0x000fe200000000ff */
[-C--:B------:R-:W-:Y:S01]  /*4db0*/  FMUL R58, R58, R0.reuse ;  /* 0x000000003a3a7220 */ /* 0x080fe20000400000 */
[----:B------:R-:W-:Y:S01]  /*4dc0*/  LEA.HI.X R3, R10, UR5, R13, 0x1, P1 ;  /* 0x000000050a037c11 */ /* 0x000fe200088f0c0d */
[-C--:B------:R-:W-:Y:S01]  /*4dd0*/  FMUL R59, R59, R0.reuse ;  /* 0x000000003b3b7220 */ /* 0x080fe20000400000 */
[----:B------:R-:W-:Y:S01]  /*4de0*/  ISETP.GT.AND P2, PT, R15, RZ, PT ;  /* 0x000000ff0f00720c */ /* 0x000fe20003f44270 */
[-C--:B------:R-:W-:Y:S01]  /*4df0*/  FMUL R60, R60, R0.reuse ;  /* 0x000000003c3c7220 */ /* 0x080fe20000400000 */
[C---:B------:R-:W-:Y:S01]  /*4e00*/  ISETP.GT.AND P1, PT, R16.reuse, RZ, P6 ;  /* 0x000000ff1000720c */ /* 0x040fe20003724270 */
[----:B------:R-:W-:Y:S01]  /*4e10*/  @P0 STG.E.U16 desc[UR12][R2.64], R56 ;  /* 0x0000003802000986 */ /* 0x000fe2000c10150c */
[----:B------:R-:W-:Y:S01]  /*4e20*/  ISETP.GT.AND P0, PT, R16, 0x8, P2 ;  /* 0x000000081000780c */ /* 0x000fe20001704270 */
[-C--:B------:R-:W-:Y:S01]  /*4e30*/  FMUL R61, R61, R0.reuse ;  /* 0x000000003d3d7220 */ /* 0x080fe20000400000 */
[----:B------:R-:W-:Y:S01]  /*4e40*/  SHF.L.U64.HI R19, R20, 0x1, R19 ;  /* 0x0000000114137819 */ /* 0x000fe20000010213 */
[----:B------:R-:W-:Y:S01]  /*4e50*/  FMUL R62, R62, R0 ;  /* 0x000000003e3e7220 */ /* 0x000fe20000400000 */
[----:B------:R-:W-:Y:S01]  /*4e60*/  IADD3 R4, P3, R7, R2, RZ ;  /* 0x0000000207047210 */ /* 0x000fe20007f7e0ff */
[-C--:B------:R-:W-:Y:S01]  /*4e70*/  FMUL R63, R63, R0.reuse ;  /* 0x000000003f3f7220 */ /* 0x080fe20000400000 */
[----:B------:R-:W-:Y:S01]  /*4e80*/  F2FP.F16.F32.PACK_AB R57, RZ, R57 ;  /* 0x00000039ff39723e */ /* 0x000fe200000000ff */
[----:B------:R-:W-:Y:S01]  /*4e90*/  FMUL R64, R64, R0 ;  /* 0x0000000040407220 */ /* 0x000fe20000400000 */
[----:B------:R-:W-:Y:S01]  /*4ea0*/  F2FP.F16.F32.PACK_AB R58, RZ, R58 ;  /* 0x0000003aff3a723e */ /* 0x000fe200000000ff */
[----:B------:R-:W-:Y:S01]  /*4eb0*/  IMAD.X R5, R19, 0x1, R3, P3 ;  /* 0x0000000113057824 */ /* 0x000fe200018e0603 */
[C---:B------:R-:W-:Y:S01]  /*4ec0*/  ISETP.GT.AND P5, PT, R15.reuse, 0x8, PT ;  /* 0x000000080f00780c */ /* 0x040fe20003fa4270 */
[----:B------:R-:W-:Y:S01]  /*4ed0*/  @P1 STG.E.U16 desc[UR12][R2.64+0x2], R57 ;  /* 0x0000023902001986 */ /* 0x000fe2000c10150c */
[----:B------:R-:W-:Y:S01]  /*4ee0*/  ISETP.GT.AND P4, PT, R15, 0x9, PT ;  /* 0x000000090f00780c */ /* 0x000fe20003f84270 */
[-C--:B------:R-:W-:Y:S01]  /*4ef0*/  FMUL R65, R65, R0.reuse ;  /* 0x0000000041417220 */ /* 0x080fe20000400000 */
[C---:B------:R-:W-:Y:S01]  /*4f00*/  ISETP.GT.AND P2, PT, R16.reuse, 0x8, P6 ;  /* 0x000000081000780c */ /* 0x040fe20003744270 */
[----:B------:R-:W-:Y:S01]  /*4f10*/  @P0 STG.E.U16 desc[UR12][R4.64], R58 ;  /* 0x0000003a04000986 */ /* 0x000fe2000c10150c */
[----:B------:R-:W-:Y:S01]  /*4f20*/  ISETP.GT.AND P0, PT, R16, RZ, P5 ;  /* 0x000000ff1000720c */ /* 0x000fe20002f04270 */
[-C--:B------:R-:W-:Y:S01]  /*4f30*/  FMUL R66, R66, R0.reuse ;  /* 0x0000000042427220 */ /* 0x080fe20000400000 */
[----:B------:R-:W-:Y:S01]  /*4f40*/  ISETP.GT.AND P1, PT, R16, RZ, P4 ;  /* 0x000000ff1000720c */ /* 0x000fe20002724270 */
[-C--:B------:R-:W-:Y:S01]  /*4f50*/  FMUL R67, R67, R0.reuse ;  /* 0x0000000043437220 */ /* 0x080fe20000400000 */
[----:B------:R-:W-:Y:S01]  /*4f60*/  F2FP.F16.F32.PACK_AB R59, RZ, R59 ;  /* 0x0000003bff3b723e */ /* 0x000fe200000000ff */
[----:B------:R-:W-:Y:S01]  /*4f70*/  FMUL R68, R68, R0 ;  /* 0x0000000044447220 */ /* 0x000fe20000400000 */
[----:B------:R-:W-:Y:S01]  /*4f80*/  F2FP.F16.F32.PACK_AB R60, RZ, R60 ;  /* 0x0000003cff3c723e */ /* 0x000fe200000000ff */
[-C--:B------:R-:W-:Y:S01]  /*4f90*/  FMUL R69, R69, R0.reuse ;  /* 0x0000000045457220 */ /* 0x080fe20000400000 */
[----:B------:R-:W-:Y:S01]  /*4fa0*/  F2FP.F16.F32.PACK_AB R61, RZ, R61 ;  /* 0x0000003dff3d723e */ /* 0x000fe200000000ff */
[-C--:B------:R-:W-:Y:S01]  /*4fb0*/  FMUL R70, R70, R0.reuse ;  /* 0x0000000046467220 */ /* 0x080fe20000400000 */
[C---:B------:R-:W-:Y:S01]  /*4fc0*/  SHF.L.U64.HI R9, R17.reuse, 0x1, R18 ;  /* 0x0000000111097819 */ /* 0x040fe20000010212 */
[----:B------:R-:W-:Y:S01]  /*4fd0*/  IMAD.SHL.U32 R17, R17, 0x2, RZ ;  /* 0x0000000211117824 */ /* 0x000fe200078e00ff */
[----:B------:R-:W-:Y:S01]  /*4fe0*/  @P2 STG.E.U16 desc[UR12][R4.64+0x2], R59 ;  /* 0x0000023b04002986 */ /* 0x000fe2000c10150c */
[----:B------:R-:W-:Y:S01]  /*4ff0*/  ISETP.GT.AND P2, PT, R16, 0x8, P5 ;  /* 0x000000081000780c */ /* 0x000fe20002f44270 */
[----:B------:R-:W-:Y:S01]  /*5000*/  FMUL R71, R71, R0 ;  /* 0x0000000047477220 */ /* 0x000fe20000400000 */
[----:B------:R-:W-:Y:S01]  /*5010*/  ISETP.GT.AND P3, PT, R15, 0x10, PT ;  /* 0x000000100f00780c */ /* 0x000fe20003f64270 */
[----:B------:R-:W-:Y:S01]  /*5020*/  @P0 STG.E.U16 desc[UR12][R2.64+0x10], R60 ;  /* 0x0000103c02000986 */ /* 0x000fe2000c10150c */
[----:B------:R-:W-:Y:S01]  /*5030*/  F2FP.F16.F32.PACK_AB R62, RZ, R62 ;  /* 0x0000003eff3e723e */ /* 0x000fe200000000ff */
[----:B------:R-:W-:Y:S01]  /*5040*/  FMUL R72, R72, R0 ;  /* 0x0000000048487220 */ /* 0x000fe20000400000 */
[----:B------:R-:W-:Y:S01]  /*5050*/  F2FP.F16.F32.PACK_AB R63, RZ, R63 ;  /* 0x0000003fff3f723e */ /* 0x000fe200000000ff */
[----:B------:R-:W-:Y:S01]  /*5060*/  @P1 STG.E.U16 desc[UR12][R2.64+0x12], R61 ;  /* 0x0000123d02001986 */ /* 0x000fe2000c10150c */
[----:B------:R-:W-:Y:S01]  /*5070*/  IADD3 R6, P0, P1, R17, R2, R7 ;  /* 0x0000000211067210 */ /* 0x000fe2000791e007 */
[----:B------:R-:W-:Y:S01]  /*5080*/  FMUL R73, R73, R0 ;  /* 0x0000000049497220 */ /* 0x000fe20000400000 */
[----:B------:R-:W-:Y:S01]  /*5090*/  F2FP.F16.F32.PACK_AB R64, RZ, R64 ;  /* 0x00000040ff40723e */ /* 0x000fe200000000ff */
[-C--:B------:R-:W-:Y:S01]  /*50a0*/  FMUL R74, R74, R0.reuse ;  /* 0x000000004a4a7220 */ /* 0x080fe20000400000 */
[----:B------:R-:W-:Y:S01]  /*50b0*/  IADD3.X R7, R9, R3, R19, P0, P1 ;  /* 0x0000000309077210 */ /* 0x000fe200007e2413 */
[----:B------:R-:W-:Y:S01]  /*50c0*/  @P2 STG.E.U16 desc[UR12][R4.64+0x10], R62 ;  /* 0x0000103e04002986 */ /* 0x000fe2000c10150c */
[C---:B------:R-:W-:Y:S01]  /*50d0*/  ISETP.GT.AND P1, PT, R16.reuse, 0x8, P4 ;  /* 0x000000081000780c */ /* 0x040fe20002724270 */
[-C--:B------:R-:W-:Y:S01]  /*50e0*/  FMUL R75, R75, R0.reuse ;  /* 0x000000004b4b7220 */ /* 0x080fe20000400000 */
[----:B------:R-:W-:Y:S01]  /*50f0*/  ISETP.GT.AND P0, PT, R16, RZ, P3 ;  /* 0x000000ff1000720c */ /* 0x000fe20001f04270 */
[-C--:B------:R-:W-:Y:S01]  /*5100*/  FMUL R76, R76, R0.reuse ;  /* 0x000000004c4c7220 */ /* 0x080fe20000400000 */
[----:B------:R-:W-:Y:S01]  /*5110*/  ISETP.GT.AND P2, PT, R15, 0x11, PT ;  /* 0x000000110f00780c */ /* 0x000fe20003f44270 */
[-C--:B------:R-:W-:Y:S01]  /*5120*/  FMUL R77, R77, R0.reuse ;  /* 0x000000004d4d7220 */ /* 0x080fe20000400000 */
[----:B------:R-:W-:Y:S01]  /*5130*/  F2FP.F16.F32.PACK_AB R65, RZ, R65 ;  /* 0x00000041ff41723e */ /* 0x000fe200000000ff */
[----:B------:R-:W-:Y:S01]  /*5140*/  FMUL R78, R78, R0 ;  /* 0x000000004e4e7220 */ /* 0x000fe20000400000 */
[----:B------:R-:W-:Y:S01]  /*5150*/  F2FP.F16.F32.PACK_AB R66, RZ, R66 ;  /* 0x00000042ff42723e */ /* 0x000fe200000000ff */
[-C--:B------:R-:W-:Y:S01]  /*5160*/  FMUL R79, R79, R0.reuse ;  /* 0x000000004f4f7220 */ /* 0x080fe20000400000 */
[----:B------:R-:W-:Y:S01]  /*5170*/  F2FP.F16.F32.PACK_AB R67, RZ, R67 ;  /* 0x00000043ff43723e */ /* 0x000fe200000000ff */
[----:B------:R-:W-:Y:S01]  /*5180*/  FMUL R80, R80, R0 ;  /* 0x0000000050507220 */ /* 0x000fe20000400000 */
[----:B------:R-:W-:Y:S01]  /*5190*/  F2FP.F16.F32.PACK_AB R68, RZ, R68 ;  /* 0x00000044ff44723e */ /* 0x000fe200000000ff */
[----:B------:R-:W-:Y:S01]  /*51a0*/  @P1 STG.E.U16 desc[UR12][R4.64+0x12], R63 ;  /* 0x0000123f04001986 */ /* 0x000fe2000c10150c */
[----:B------:R-:W-:Y:S01]  /*51b0*/  ISETP.GT.AND P1, PT, R15, 0x19, PT ;  /* 0x000000190f00780c */ /* 0x000fe20003f24270 */
[-C--:B------:R-:W-:Y:S01]  /*51c0*/  FMUL R81, R81, R0.reuse ;  /* 0x0000000051517220 */ /* 0x080fe20000400000 */
[----:B------:R-:W-:Y:S01]  /*51d0*/  F2FP.F16.F32.PACK_AB R69, RZ, R69 ;  /* 0x00000045ff45723e */ /* 0x000fe200000000ff */
[----:B------:R-:W-:Y:S01]  /*51e0*/  @P0 STG.E.U16 desc[UR12][R2.64+0x20], R64 ;  /* 0x0000204002000986 */ /* 0x000fe2000c10150c */
[----:B------:R-:W-:Y:S01]  /*51f0*/  ISETP.GT.AND P0, PT, R16, RZ, P2 ;  /* 0x000000ff1000720c */ /* 0x000fe20001704270 */
[----:B------:R-:W-:Y:S01]  /*5200*/  FMUL R82, R82, R0 ;  /* 0x0000000052527220 */ /* 0x000fe20000400000 */
[----:B------:R-:W-:Y:S01]  /*5210*/  F2FP.F16.F32.PACK_AB R70, RZ, R70 ;  /* 0x00000046ff46723e */ /* 0x000fe200000000ff */
        /* <DEDUP_REMOVED lines=10> */
[----:B------:R-:W-:Y:S01]  /*52c0*/  @P0 STG.E.U16 desc[UR12][R2.64+0x22], R65 ;  /* 0x0000224102000986 */ /* 0x000fe2000c10150c */
[----:B------:R-:W-:Y:S01]  /*52d0*/  ISETP.GT.AND P0, PT, R16, 0x8, P3 ;  /* 0x000000081000780c */ /* 0x000fe20001f04270 */
[-C--:B------:R-:W-:Y:S01]  /*52e0*/  FMUL R24, R24, R0.reuse ;  /* 0x0000000018187220 */ /* 0x080fe20000400000 */
[----:B------:R-:W-:Y:S01]  /*52f0*/  ISETP.GT.AND P5, PT, R15, 0x28, PT ;  /* 0x000000280f00780c */ /* 0x000fe20003fa4270 */
        /* <DEDUP_REMOVED lines=8> */
[-C--:B------:R-:W-:Y:S01]  /*5380*/  FMUL R29, R29, R0.reuse ;  /* 0x000000001d1d7220 */ /* 0x080fe20000400000 */
[C---:B------:R-:W-:Y:S01]  /*5390*/  ISETP.GT.AND P4, PT, R15.reuse, 0x30, PT ;  /* 0x000000300f00780c */ /* 0x040fe20003f84270 */
[----:B------:R-:W-:Y:S01]  /*53a0*/  @P0 STG.E.U16 desc[UR12][R4.64+0x20], R66 ;  /* 0x0000204204000986 */ /* 0x000fe2000c10150c */
[----:B------:R-:W-:Y:S01]  /*53b0*/  ISETP.GT.AND P0, PT, R16, 0x8, P2 ;  /* 0x000000081000780c */ /* 0x000fe20001704270 */
[-C--:B------:R-:W-:Y:S01]  /*53c0*/  FMUL R30, R30, R0.reuse ;  /* 0x000000001e1e7220 */ /* 0x080fe20000400000 */
[----:B------:R-:W-:Y:S01]  /*53d0*/  ISETP.GT.AND P2, PT, R15, 0x18, PT ;  /* 0x000000180f00780c */ /* 0x000fe20003f44270 */
[----:B------:R-:W-:Y:S01]  /*53e0*/  FMUL R31, R31, R0 ;  /* 0x000000001f1f7220 */ /* 0x000fe20000400000 */
[----:B------:R-:W-:Y:S01]  /*53f0*/  F2FP.F16.F32.PACK_AB R80, RZ, R80 ;  /* 0x00000050ff50723e */ /* 0x000fe200000000ff */
        /* <DEDUP_REMOVED lines=8> */
[----:B------:R-:W-:Y:S01]  /*5480*/  @P0 STG.E.U16 desc[UR12][R4.64+0x22], R67 ;  /* 0x0000224304000986 */ /* 0x000fe2000c10150c */
[----:B------:R-:W-:Y:S01]  /*5490*/  ISETP.GT.AND P0, PT, R16, RZ, P2 ;  /* 0x000000ff1000720c */ /* 0x000fe20001704270 */
[----:B------:R-:W-:Y:S01]  /*54a0*/  FMUL R36, R36, R0 ;  /* 0x0000000024247220 */ /* 0x000fe20000400000 */
[----:B------:R-:W-:Y:S01]  /*54b0*/  F2FP.F16.F32.PACK_AB R84, RZ, R84 ;  /* 0x00000054ff54723e */ /* 0x000fe200000000ff */
[-C--:B------:R-:W-:Y:S01]  /*54c0*/  FMUL R37, R37, R0.reuse ;  /* 0x0000000025257220 */ /* 0x080fe20000400000 */
[----:B------:R-:W-:Y:S01]  /*54d0*/  P2R R12, PR, RZ, 0x20 ;  /* 0x00000020ff0c7803 */ /* 0x000fe20000000000 */
        /* <DEDUP_REMOVED lines=9> */
[----:B------:R-:W-:Y:S01]  /*5570*/  ISETP.GT.AND P0, PT, R16, RZ, P1 ;  /* 0x000000ff1000720c */ /* 0x000fe20000f04270 */
        /* <DEDUP_REMOVED lines=13> */
[----:B------:R-:W-:Y:S01]  /*5650*/  ISETP.GT.AND P0, PT, R16, 0x8, P2 ;  /* 0x000000081000780c */ /* 0x000fe20001704270 */
        /* <DEDUP_REMOVED lines=17> */
[----:B------:R-:W-:-:S02]  /*5770*/  F2FP.F16.F32.PACK_AB R36, RZ, R36 ;  /* 0x00000024ff24723e */ /* 0x000fc400000000ff */
[----:B------:R-:W-:Y:S02]  /*5780*/  F2FP.F16.F32.PACK_AB R37, RZ, R37 ;  /* 0x00000025ff25723e */ /* 0x000fe400000000ff */
[----:B------:R-:W-:Y:S02]  /*5790*/  F2FP.F16.F32.PACK_AB R38, RZ, R38 ;  /* 0x00000026ff26723e */ /* 0x000fe400000000ff */
[----:B------:R-:W-:Y:S02]  /*57a0*/  F2FP.F16.F32.PACK_AB R39, RZ, R39 ;  /* 0x00000027ff27723e */ /* 0x000fe400000000ff */
[----:B------:R-:W-:Y:S01]  /*57b0*/  F2FP.F16.F32.PACK_AB R40, RZ, R40 ;  /* 0x00000028ff28723e */ /* 0x000fe200000000ff */
[----:B------:R-:W-:Y:S01]  /*57c0*/  @P0 STG.E.U16 desc[UR12][R4.64+0x32], R71 ;  /* 0x0000324704000986 */ /* 0x000fe2000c10150c */
[----:B------:R-:W-:Y:S02]  /*57d0*/  ISETP.GT.AND P0, PT, R16, RZ, P2 ;  /* 0x000000ff1000720c */ /* 0x000fe40001704270 */
[----:B------:R-:W-:-:S02]  /*57e0*/  F2FP.F16.F32.PACK_AB R41, RZ, R41 ;  /* 0x00000029ff29723e */ /* 0x000fc400000000ff */
[----:B------:R-:W-:Y:S02]  /*57f0*/  F2FP.F16.F32.PACK_AB R42, RZ, R42 ;  /* 0x0000002aff2a723e */ /* 0x000fe400000000ff */
[----:B------:R-:W-:Y:S02]  /*5800*/  F2FP.F16.F32.PACK_AB R43, RZ, R43 ;  /* 0x0000002bff2b723e */ /* 0x000fe400000000ff */
[----:B------:R-:W-:Y:S02]  /*5810*/  F2FP.F16.F32.PACK_AB R44, RZ, R44 ;  /* 0x0000002cff2c723e */ /* 0x000fe400000000ff */
[----:B------:R-:W-:Y:S02]  /*5820*/  F2FP.F16.F32.PACK_AB R45, RZ, R45 ;  /* 0x0000002dff2d723e */ /* 0x000fe400000000ff */
[----:B------:R-:W-:Y:S01]  /*5830*/  F2FP.F16.F32.PACK_AB R46, RZ, R46 ;  /* 0x0000002eff2e723e */ /* 0x000fe200000000ff */
[----:B------:R-:W-:Y:S01]  /*5840*/  @P0 STG.E.U16 desc[UR12][R2.64+0x40], R72 ;  /* 0x0000404802000986 */ /* 0x000fe2000c10150c */
[----:B------:R-:W-:-:S02]  /*5850*/  ISETP.GT.AND P0, PT, R16, RZ, P1 ;  /* 0x000000ff1000720c */ /* 0x000fc40000f04270 */
[----:B------:R-:W-:Y:S02]  /*5860*/  F2FP.F16.F32.PACK_AB R47, RZ, R47 ;  /* 0x0000002fff2f723e */ /* 0x000fe400000000ff */
[----:B------:R-:W-:Y:S02]  /*5870*/  F2FP.F16.F32.PACK_AB R48, RZ, R48 ;  /* 0x00000030ff30723e */ /* 0x000fe400000000ff */
[----:B------:R-:W-:Y:S02]  /*5880*/  F2FP.F16.F32.PACK_AB R49, RZ, R49 ;  /* 0x00000031ff31723e */ /* 0x000fe400000000ff */
[----:B------:R-:W-:Y:S02]  /*5890*/  F2FP.F16.F32.PACK_AB R50, RZ, R50 ;  /* 0x00000032ff32723e */ /* 0x000fe400000000ff */
[----:B------:R-:W-:Y:S02]  /*58a0*/  F2FP.F16.F32.PACK_AB R51, RZ, R51 ;  /* 0x00000033ff33723e */ /* 0x000fe400000000ff */
[----:B------:R-:W-:Y:S01]  /*58b0*/  F2FP.F16.F32.PACK_AB R52, RZ, R52 ;  /* 0x00000034ff34723e */ /* 0x000fe200000000ff */
[----:B------:R-:W-:Y:S01]  /*58c0*/  @P0 STG.E.U16 desc[UR12][R2.64+0x42], R73 ;  /* 0x0000424902000986 */ /* 0x000fe2000c10150c */
[----:B------:R-:W-:-:S02]  /*58d0*/  ISETP.GT.AND P0, PT, R16, 0x8, P2 ;  /* 0x000000081000780c */ /* 0x000fc40001704270 */
[----:B------:R-:W-:Y:S02]  /*58e0*/  ISETP.GT.AND P2, PT, R15, 0x38, PT ;  /* 0x000000380f00780c */ /* 0x000fe40003f44270 */
[----:B------:R-:W-:Y:S02]  /*58f0*/  F2FP.F16.F32.PACK_AB R53, RZ, R53 ;  /* 0x00000035ff35723e */ /* 0x000fe400000000ff */
[----:B------:R-:W-:-:S07]  /*5900*/  F2FP.F16.F32.PACK_AB R54, RZ, R54 ;  /* 0x00000036ff36723e */ /* 0x000fce00000000ff */
[----:B------:R-:W-:Y:S01]  /*5910*/  @P0 STG.E.U16 desc[UR12][R4.64+0x40], R74 ;  /* 0x0000404a04000986 */ /* 0x000fe2000c10150c */
[----:B------:R-:W-:-:S13]  /*5920*/  ISETP.GT.AND P0, PT, R16, 0x8, P1 ;  /* 0x000000081000780c */ /* 0x000fda0000f04270 */
[----:B------:R-:W-:Y:S01]  /*5930*/  @P0 STG.E.U16 desc[UR12][R4.64+0x42], R75 ;  /* 0x0000424b04000986 */ /* 0x000fe2000c10150c */
[----:B------:R-:W-:-:S13]  /*5940*/  ISETP.GT.AND P0, PT, R16, RZ, P5 ;  /* 0x000000ff1000720c */ /* 0x000fda0002f04270 */
[----:B------:R-:W-:Y:S01]  /*5950*/  @P0 STG.E.U16 desc[UR12][R2.64+0x50], R76 ;  /* 0x0000504c02000986 */ /* 0x000fe2000c10150c */
[----:B------:R-:W-:-:S04]  /*5960*/  ISETP.GT.AND P0, PT, R15, 0x29, PT ;  /* 0x000000290f00780c */ /* 0x000fc80003f04270 */
[----:B------:R-:W-:Y:S02]  /*5970*/  ISETP.GT.AND P1, PT, R16, RZ, P0 ;  /* 0x000000ff1000720c */ /* 0x000fe40000724270 */
[----:B------:R-:W-:-:S11]  /*5980*/  P2R R13, PR, RZ, 0x1 ;  /* 0x00000001ff0d7803 */ /* 0x000fd60000000000 */
[----:B------:R-:W-:Y:S01]  /*5990*/  @P1 STG.E.U16 desc[UR12][R2.64+0x52], R77 ;  /* 0x0000524d02001986 */ /* 0x000fe2000c10150c */
[----:B------:R-:W-:-:S13]  /*59a0*/  ISETP.GT.AND P1, PT, R16, 0x8, P5 ;  /* 0x000000081000780c */ /* 0x000fda0002f24270 */
[----:B------:R-:W-:Y:S01]  /*59b0*/  @P1 STG.E.U16 desc[UR12][R4.64+0x50], R78 ;  /* 0x0000504e04001986 */ /* 0x000fe2000c10150c */
[C---:B------:R-:W-:Y:S02]  /*59c0*/  ISETP.GT.AND P1, PT, R16.reuse, 0x8, P0 ;  /* 0x000000081000780c */ /* 0x040fe40000724270 */
[----:B------:R-:W-:-:S11]  /*59d0*/  ISETP.GT.AND P0, PT, R16, 0x8, P2 ;  /* 0x000000081000780c */ /* 0x000fd60001704270 */
[----:B------:R-:W-:Y:S01]  /*59e0*/  @P1 STG.E.U16 desc[UR12][R4.64+0x52], R79 ;  /* 0x0000524f04001986 */ /* 0x000fe2000c10150c */
[----:B------:R-:W-:-:S13]  /*59f0*/  ISETP.GT.AND P1, PT, R16, RZ, P4 ;  /* 0x000000ff1000720c */ /* 0x000fda0002724270 */
[----:B------:R-:W-:Y:S01]  /*5a00*/  @P1 STG.E.U16 desc[UR12][R2.64+0x60], R80 ;  /* 0x0000605002001986 */ /* 0x000fe2000c10150c */
[----:B------:R-:W-:-:S13]  /*5a10*/  ISETP.GT.AND P1, PT, R16, RZ, P3 ;  /* 0x000000ff1000720c */ /* 0x000fda0001f24270 */
[----:B------:R-:W-:Y:S01]  /*5a20*/  @P1 STG.E.U16 desc[UR12][R2.64+0x62], R81 ;  /* 0x0000625102001986 */ /* 0x000fe2000c10150c */
[----:B------:R-:W-:-:S13]  /*5a30*/  ISETP.GT.AND P1, PT, R16, 0x8, P4 ;  /* 0x000000081000780c */ /* 0x000fda0002724270 */
[----:B------:R-:W-:Y:S01]  /*5a40*/  @P1 STG.E.U16 desc[UR12][R4.64+0x60], R82 ;  /* 0x0000605204001986 */ /* 0x000fe2000c10150c */
[----:B------:R-:W-:-:S13]  /*5a50*/  ISETP.GT.AND P1, PT, R16, 0x8, P3 ;  /* 0x000000081000780c */ /* 0x000fda0001f24270 */
[----:B------:R-:W-:Y:S01]  /*5a60*/  @P1 STG.E.U16 desc[UR12][R4.64+0x62], R83 ;  /* 0x0000625304001986 */ /* 0x000fe2000c10150c */
[----:B------:R-:W-:-:S05]  /*5a70*/  IADD3 R10, P1, R17, R4, RZ ;  /* 0x00000004110a7210 */ /* 0x000fca0007f3e0ff */
[----:B------:R-:W-:Y:S01]  /*5a80*/  IMAD.X R11, R9, 0x1, R5, P1 ;  /* 0x00000001090b7824 */ /* 0x000fe200008e0605 */
[----:B------:R-:W-:-:S13]  /*5a90*/  ISETP.GT.AND P1, PT, R16, RZ, P2 ;  /* 0x000000ff1000720c */ /* 0x000fda0001724270 */
[----:B------:R-:W-:Y:S01]  /*5aa0*/  @P1 STG.E.U16 desc[UR12][R2.64+0x70], R84 ;  /* 0x0000705402001986 */ /* 0x000fe2000c10150c */
[----:B------:R-:W-:-:S05]  /*5ab0*/  IADD3 R8, P1, R17, R2, RZ ;  /* 0x0000000211087210 */ /* 0x000fca0007f3e0ff */
[----:B------:R-:W-:Y:S01]  /*5ac0*/  IMAD.X R9, R9, 0x1, R3, P1 ;  /* 0x0000000109097824 */ /* 0x000fe200008e0603 */
[----:B------:R-:W-:-:S04]  /*5ad0*/  ISETP.GT.AND P1, PT, R15, 0x39, PT ;  /* 0x000000390f00780c */ /* 0x000fc80003f24270 */
[----:B------:R-:W-:-:S13]  /*5ae0*/  ISETP.GT.AND P5, PT, R16, RZ, P1 ;  /* 0x000000ff1000720c */ /* 0x000fda0000fa4270 */
[----:B------:R0:W-:Y:S01]  /*5af0*/  @P5 STG.E.U16 desc[UR12][R2.64+0x72], R85 ;  /* 0x0000725502005986 */ /* 0x0001e2000c10150c */
[----:B------:R-:W-:-:S03]  /*5b00*/  ISETP.GT.AND P5, PT, R15, RZ, PT ;  /* 0x000000ff0f00720c */ /* 0x000fc60003fa4270 */
[----:B------:R-:W-:Y:S01]  /*5b10*/  @P0 STG.E.U16 desc[UR12][R4.64+0x70], R86 ;  /* 0x0000705604000986 */ /* 0x000fe2000c10150c */
[----:B------:R-:W-:-:S13]  /*5b20*/  ISETP.GT.AND P0, PT, R16, 0x8, P1 ;  /* 0x000000081000780c */ /* 0x000fda0000f04270 */
[----:B------:R-:W-:Y:S01]  /*5b30*/  @P0 STG.E.U16 desc[UR12][R4.64+0x72], R87 ;  /* 0x0000725704000986 */ /* 0x000fe2000c10150c */
[C---:B------:R-:W-:Y:S02]  /*5b40*/  ISETP.GT.AND P0, PT, R16.reuse, 0x40, P5 ;  /* 0x000000401000780c */ /* 0x040fe40002f04270 */
[----:B------:R-:W-:-:S11]  /*5b50*/  ISETP.GT.AND P5, PT, R16, 0x48, P5 ;  /* 0x000000481000780c */ /* 0x000fd60002fa4270 */
[----:B------:R-:W-:Y:S01]  /*5b60*/  @P0 STG.E.U16 desc[UR12][R8.64], R24 ;  /* 0x0000001808000986 */ /* 0x000fe2000c10150c */
[C---:B------:R-:W-:Y:S02]  /*5b70*/  ISETP.GT.AND P0, PT, R16.reuse, 0x40, P6 ;  /* 0x000000401000780c */ /* 0x040fe40003704270 */
[----:B------:R-:W-:-:S11]  /*5b80*/  ISETP.GT.AND P6, PT, R16, 0x48, P6 ;  /* 0x000000481000780c */ /* 0x000fd600037c4270 */
[----:B0-----:R-:W-:Y:S02]  /*5b90*/  @P0 IMAD.MOV.U32 R2, RZ, RZ, R8 ;  /* 0x000000ffff020224 */ /* 0x001fe400078e0008 */
[----:B------:R-:W-:-:S05]  /*5ba0*/  @P0 IMAD.MOV.U32 R3, RZ, RZ, R9 ;  /* 0x000000ffff030224 */ /* 0x000fca00078e0009 */
[----:B------:R0:W-:Y:S01]  /*5bb0*/  @P0 STG.E.U16 desc[UR12][R2.64+0x2], R25 ;  /* 0x0000021902000986 */ /* 0x0001e2000c10150c */
[----:B------:R-:W-:-:S03]  /*5bc0*/  ISETP.NE.AND P0, PT, R13, RZ, PT ;  /* 0x000000ff0d00720c */ /* 0x000fc60003f05270 */
[----:B------:R-:W-:Y:S01]  /*5bd0*/  @P5 STG.E.U16 desc[UR12][R10.64], R26 ;  /* 0x0000001a0a005986 */ /* 0x000fe2000c10150c */
[----:B------:R-:W-:-:S03]  /*5be0*/  ISETP.NE.AND P5, PT, R12, RZ, PT ;  /* 0x000000ff0c00720c */ /* 0x000fc60003fa5270 */
[----:B------:R-:W-:Y:S01]  /*5bf0*/  @P6 STG.E.U16 desc[UR12][R10.64+0x2], R27 ;  /* 0x0000021b0a006986 */ /* 0x000fe2000c10150c */
[----:B------:R-:W-:-:S04]  /*5c00*/  ISETP.GT.AND P6, PT, R15, 0x8, PT ;  /* 0x000000080f00780c */ /* 0x000fc80003fc4270 */
[----:B------:R-:W-:-:S13]  /*5c10*/  ISETP.GT.AND P6, PT, R16, 0x40, P6 ;  /* 0x000000401000780c */ /* 0x000fda00037c4270 */
[----:B0-----:R-:W-:Y:S02]  /*5c20*/  @P6 IMAD.MOV.U32 R2, RZ, RZ, R8 ;  /* 0x000000ffff026224 */ /* 0x001fe400078e0008 */
[----:B------:R-:W-:-:S05]  /*5c30*/  @P6 IMAD.MOV.U32 R3, RZ, RZ, R9 ;  /* 0x000000ffff036224 */ /* 0x000fca00078e0009 */
[----:B------:R0:W-:Y:S01]  /*5c40*/  @P6 STG.E.U16 desc[UR12][R2.64+0x10], R28 ;  /* 0x0000101c02006986 */ /* 0x0001e2000c10150c */
[----:B------:R-:W-:-:S04]  /*5c50*/  ISETP.GT.AND P6, PT, R15, 0x9, PT ;  /* 0x000000090f00780c */ /* 0x000fc80003fc4270 */
[----:B------:R-:W-:-:S13]  /*5c60*/  ISETP.GT.AND P6, PT, R16, 0x40, P6 ;  /* 0x000000401000780c */ /* 0x000fda00037c4270 */
[----:B0-----:R-:W-:Y:S02]  /*5c70*/  @P6 IMAD.MOV.U32 R2, RZ, RZ, R8 ;  /* 0x000000ffff026224 */ /* 0x001fe400078e0008 */
[----:B------:R-:W-:-:S05]  /*5c80*/  @P6 IMAD.MOV.U32 R3, RZ, RZ, R9 ;  /* 0x000000ffff036224 */ /* 0x000fca00078e0009 */
[----:B------:R0:W-:Y:S01]  /*5c90*/  @P6 STG.E.U16 desc[UR12][R2.64+0x12], R29 ;  /* 0x0000121d02006986 */ /* 0x0001e2000c10150c */
[----:B------:R-:W-:-:S04]  /*5ca0*/  ISETP.GT.AND P6, PT, R15, 0x8, PT ;  /* 0x000000080f00780c */ /* 0x000fc80003fc4270 */
[----:B------:R-:W-:-:S13]  /*5cb0*/  ISETP.GT.AND P6, PT, R16, 0x48, P6 ;  /* 0x000000481000780c */ /* 0x000fda00037c4270 */
        /* <DEDUP_REMOVED lines=66> */
[C---:B------:R-:W-:Y:S02]  /*60e0*/  ISETP.GT.AND P6, PT, R16.reuse, 0x40, P5 ;  /* 0x000000401000780c */ /* 0x040fe40002fc4270 */
[----:B------:R-:W-:-:S11]  /*60f0*/  ISETP.GT.AND P5, PT, R16, 0x48, P5 ;  /* 0x000000481000780c */ /* 0x000fd60002fa4270 */
        /* <DEDUP_REMOVED lines=9> */
[----:B------:R-:W-:Y:S01]  /*6190*/  ISETP.GT.AND P4, PT, R16, 0x48, P4 ;  /* 0x000000481000780c */ /* 0x000fe20002784270 */
        /* <DEDUP_REMOVED lines=17> */
[----:B------:R0:W-:Y:S02]  /*62b0*/  @P0 STG.E.U16 desc[UR12][R2.64+0x62], R49 ;  /* 0x0000623102000986 */ /* 0x0001e4000c10150c */
        /* <DEDUP_REMOVED lines=8> */
[----:B------:R0:W-:Y:S04]  /*6340*/  @P6 STG.E.U16 desc[UR12][R2.64+0x70], R52 ;  /* 0x0000703402006986 */ /* 0x0001e8000c10150c */
[----:B------:R1:W-:Y:S01]  /*6350*/  @P5 STG.E.U16 desc[UR12][R8.64+0x72], R53 ;  /* 0x0000723508005986 */ /* 0x0003e2000c10150c */
[----:B0-----:R-:W-:Y:S02]  /*6360*/  @P2 IMAD.MOV.U32 R2, RZ, RZ, R6 ;  /* 0x000000ffff022224 */ /* 0x001fe400078e0006 */
[----:B------:R-:W-:-:S05]  /*6370*/  @P2 IMAD.MOV.U32 R3, RZ, RZ, R7 ;  /* 0x000000ffff032224 */ /* 0x000fca00078e0007 */
[----:B------:R1:W-:Y:S01]  /*6380*/  @P2 STG.E.U16 desc[UR12][R2.64+0x70], R54 ;  /* 0x0000703602002986 */ /* 0x0003e2000c10150c */
[----:B------:R-:W-:Y:S05]  /*6390*/  @!P1 EXIT ;  /* 0x000000000000994d */ /* 0x000fea0003800000 */
[----:B------:R-:W-:-:S05]  /*63a0*/  F2FP.F16.F32.PACK_AB R0, RZ, R0 ;  /* 0x00000000ff00723e */ /* 0x000fca00000000ff */
[----:B------:R-:W-:Y:S01]  /*63b0*/  STG.E.U16 desc[UR12][R6.64+0x72], R0 ;  /* 0x0000720006007986 */ /* 0x000fe2000c10150c */
[----:B------:R-:W-:Y:S05]  /*63c0*/  EXIT ;  /* 0x000000000000794d */ /* 0x000fea0003800000 */
.L_x_14:
[----:B------:R-:W-:-:S13]  /*63d0*/  ISETP.NE.AND P0, PT, R8, RZ, PT ;  /* 0x000000ff0800720c */ /* 0x000fda0003f05270 */
[----:B------:R-:W-:Y:S05]  /*63e0*/  @P0 EXIT ;  /* 0x000000000000094d */ /* 0x000fea0003800000 */
[----:B------:R-:W-:-:S13]  /*63f0*/  ELECT P0, URZ, PT ;  /* 0x00000000003f782f */ /* 0x000fda0003800000 */
[----:B------:R-:W-:Y:S05]  /*6400*/  @!P0 BRA `(.L_x_151) ;  /* 0x0000000800108947 */ /* 0x000fea0003800000 */
[----:B------:R-:W-:-:S13]  /*6410*/  ISETP.GE.AND P0, PT, R5, 0x1, PT ;  /* 0x000000010500780c */ /* 0x000fda0003f06270 */
[----:B------:R-:W-:Y:S05]  /*6420*/  @!P0 BRA `(.L_x_151) ;  /* 0x0000000800088947 */ /* 0x000fea0003800000 */
[----:B------:R-:W2:Y:S01]  /*6430*/  S2R R4, SR_CgaCtaId ;  /* 0x0000000000047919 */ /* 0x000ea20000008800 */
[----:B------:R-:W-:Y:S01]  /*6440*/  IMAD.SHL.U32 R22, R11, 0x80, RZ ;  /* 0x000000800b167824 */ /* 0x000fe200078e00ff */
[----:B------:R-:W-:Y:S01]  /*6450*/  ULDC UR4, c[0x0][0x384] ;  /* 0x0000e10000047ab9 */ /* 0x000fe20000000800 */
[----:B------:R-:W-:Y:S01]  /*6460*/  LOP3.LUT P0, RZ, R10, 0x1f, RZ, 0xc0, !PT ;  /* 0x0000001f0aff7812 */ /* 0x000fe2000780c0ff */
[----:B------:R-:W-:Y:S01]  /*6470*/  ULDC UR5, c[0x0][0x388] ;  /* 0x0000e20000057ab9 */ /* 0x000fe20000000800 */
[----:B------:R-:W-:Y:S01]  /*6480*/  ISETP.NE.AND P1, PT, R17, RZ, PT ;  /* 0x000000ff1100720c */ /* 0x000fe20003f25270 */
[----:B------:R-:W-:Y:S01]  /*6490*/  VIADD R24, R5, 0x1 ;  /* 0x0000000105187836 */ /* 0x000fe20000000000 */
[----:B------:R-:W-:Y:S01]  /*64a0*/  ISETP.NE.OR P0, PT, R17, RZ, !P0 ;  /* 0x000000ff1100720c */ /* 0x000fe20004705670 */
[----:B0-----:R-:W-:Y:S01]  /*64b0*/  IMAD.MOV.U32 R6, RZ, RZ, 0x1 ;  /* 0x00000001ff067424 */ /* 0x001fe200078e00ff */
[----:B------:R-:W-:Y:S01]  /*64c0*/  LOP3.LUT R23, R3, 0x2, RZ, 0xfc, !PT ;  /* 0x0000000203177812 */ /* 0x000fe200078efcff */
[----:B------:R-:W-:Y:S01]  /*64d0*/  IMAD.MOV.U32 R7, RZ, RZ, RZ ;  /* 0x000000ffff077224 */ /* 0x000fe200078e00ff */
[----:B------:R-:W-:-:S02]  /*64e0*/  CS2R R8, SRZ ;  /* 0x0000000000087805 */ /* 0x000fc4000001ff00 */
[----:B------:R-:W-:Y:S01]  /*64f0*/  CS2R R10, SRZ ;  /* 0x00000000000a7805 */ /* 0x000fe2000001ff00 */
[----:B--2--5:R-:W-:-:S05]  /*6500*/  IMAD.SHL.U32 R0, R4, 0x20, RZ ;  /* 0x0000002004007824 */ /* 0x024fca00078e00ff */
[----:B------:R-:W-:-:S05]  /*6510*/  LOP3.LUT R0, R0, 0x20, RZ, 0xc0, !PT ;  /* 0x0000002000007812 */ /* 0x000fca00078ec0ff */
[----:B------:R-:W-:Y:S02]  /*6520*/  IMAD R2, R13, 0x40, R0 ;  /* 0x000000400d027824 */ /* 0x000fe400078e0200 */
[----:B------:R-:W-:Y:S02]  /*6530*/  IMAD.SHL.U32 R0, R4, 0x800, RZ ;  /* 0x0000080004007824 */ /* 0x000fe400078e00ff */
[----:B------:R-:W-:-:S03]  /*6540*/  IMAD.HI.U32 R4, R22, UR4, RZ ;  /* 0x0000000416047c27 */ /* 0x000fc6000f8e00ff */
[----:B------:R-:W-:Y:S02]  /*6550*/  LOP3.LUT R0, R0, 0x800, RZ, 0xc0, !PT ;  /* 0x0000080000007812 */ /* 0x000fe400078ec0ff */
[----:B------:R-:W-:-:S07]  /*6560*/  SHF.R.U32.HI R4, RZ, UR5, R4 ;  /* 0x00000005ff047c19 */ /* 0x000fce0008011604 */
.L_x_155:
[----:B------:R-:W4:Y:S01]  /*6570*/  S2R R13, SR_CgaCtaId ;  /* 0x00000000000d7919 */ /* 0x000f220000008800 */
[----:B------:R-:W-:-:S04]  /*6580*/  MOV R12, 0x400 ;  /* 0x00000400000c7802 */ /* 0x000fc80000000f00 */
[----:B----4-:R-:W-:Y:S02]  /*6590*/  LEA R14, R13, R12, 0x18 ;  /* 0x0000000c0d0e7211 */ /* 0x010fe400078ec0ff */
[----:B------:R-:W-:-:S03]  /*65a0*/  SHF.L.U32 R12, R6, 0x1f, RZ ;  /* 0x0000001f060c7819 */ /* 0x000fc600000006ff */
[----:B------:R-:W-:-:S07]  /*65b0*/  IMAD R13, R7, 0x8, R14 ;  /* 0x00000008070d7824 */ /* 0x000fce00078e020e */
.L_x_152:
[----:B0-----:R0:W1:Y:S02]  /*65c0*/  SYNCS.PHASECHK.TRANS64.TRYWAIT P2, [R13+URZ+0x36048], R12 ;  /* 0x0360480c0d0075a7 */ /* 0x001064000804017f */
[----:B-1----:R-:W-:Y:S05]  /*65d0*/  @!P2 NANOSLEEP.SYNCS 0x989680 ;  /* 0x009896800000a95d */ /* 0x002fea0003900000 */
[----:B------:R-:W1:Y:S02]  /*65e0*/  @!P2 SYNCS.PHASECHK.TRANS64 P2, [R13+URZ+0x36048], R12 ;  /* 0x0360480c0d00a5a7 */ /* 0x000e64000804007f */
[----:B-1----:R-:W-:Y:S05]  /*65f0*/  @!P2 BRA `(.L_x_152) ;  /* 0xfffffffc00f0a947 */ /* 0x002fea000383ffff */
[----:B0-----:R-:W0:Y:S02]  /*6600*/  @!P1 LDC R12, c[0x0][0x580] ;  /* 0x00016000ff0c9b82 */ /* 0x001e240000000800 */
[----:B0-----:R0:W-:Y:S02]  /*6610*/  @!P1 SYNCS.ARRIVE.TRANS64 RZ, [R13+URZ+0x36000], R12 ;  /* 0x0360000c0dff99a7 */ /* 0x0011e4000800003f */
[----:B0-----:R-:W-:-:S04]  /*6620*/  PRMT R12, R23, 0x9910, RZ ;  /* 0x00009910170c7816 */ /* 0x001fc800000000ff */
[----:B------:R-:W-:-:S13]  /*6630*/  ISETP.NE.AND P2, PT, R12, 0x2, PT ;  /* 0x000000020c00780c */ /* 0x000fda0003f45270 */
[----:B------:R-:W-:Y:S05]  /*6640*/  @P2 BRA `(.L_x_153) ;  /* 0x0000000000042947 */ /* 0x000fea0003800000 */
[----:B------:R-:W-:Y:S01]  /*6650*/  BPT.TRAP 0x1 ;  /* 0x000000040000795c */ /* 0x000fe20000300000 */
.L_x_153:
[----:B------:R-:W-:Y:S05]  /*6660*/  @P0 BRA `(.L_x_154) ;  /* 0x0000000000040947 */ /* 0x000fea0003800000 */
[----:B------:R-:W-:Y:S01]  /*6670*/  BPT.TRAP 0x1 ;  /* 0x000000040000795c */ /* 0x000fe20000300000 */
.L_x_154:
[----:B---3--:R-:W0:Y:S01]  /*6680*/  LDC R15, c[0x0][0x380] ;  /* 0x0000e000ff0f7b82 */ /* 0x008e220000000800 */
[----:B------:R-:W-:Y:S01]  /*6690*/  R2UR UR4, R4 ;  /* 0x00000000040472ca */ /* 0x000fe200000e0000 */
[----:B------:R-:W-:Y:S01]  /*66a0*/  ULDC UR24, c[0x0][0x38c] ;  /* 0x0000e30000187ab9 */ /* 0x000fe20000000800 */
[----:B------:R-:W-:Y:S01]  /*66b0*/  R2UR UR13, R22 ;  /* 0x00000000160d72ca */ /* 0x000fe200000e0000 */
[----:B------:R-:W-:Y:S01]  /*66c0*/  UISETP.NE.AND UP0, UPT, UR24, 0x1, UPT ;  /* 0x000000011800788c */ /* 0x000fe2000bf05270 */
[----:B------:R-:W-:Y:S01]  /*66d0*/  R2UR UR17, R13 ;  /* 0x000000000d1172ca */ /* 0x000fe200000e0000 */
[----:B------:R-:W-:Y:S01]  /*66e0*/  ULDC UR12, c[0x0][0x3ec] ;  /* 0x0000fb00000c7ab9 */ /* 0x000fe20000000800 */
[----:B------:R-:W-:Y:S01]  /*66f0*/  R2UR UR10, R14 ;  /* 0x000000000e0a72ca */ /* 0x000fe200000e0000 */
[----:B------:R-:W1:Y:S01]  /*6700*/  LDC.64 R16, c[0x0][0x3f8] ;  /* 0x0000fe00ff107b82 */ /* 0x000e620000000a00 */
[----:B------:R-:W-:Y:S01]  /*6710*/  R2UR UR16, R7 ;  /* 0x00000000071072ca */ /* 0x000fe200000e0000 */
[----:B------:R-:W-:Y:S01]  /*6720*/  VIADD R24, R24, 0xffffffff ;  /* 0xffffffff18187836 */ /* 0x000fe20000000000 */
[----:B------:R-:W-:Y:S01]  /*6730*/  R2UR UR18, R10 ;  /* 0x000000000a1272ca */ /* 0x000fe200000e0000 */
[----:B------:R-:W-:Y:S01]  /*6740*/  ULDC.64 UR28, c[0x0][0x198] ;  /* 0x00006600001c7ab9 */ /* 0x000fe20000000a00 */
[----:B------:R-:W-:Y:S01]  /*6750*/  ULDC.64 UR20, c[0x0][0x3f0] ;  /* 0x0000fc0000147ab9 */ /* 0x000fe20000000a00 */
[----:B------:R-:W-:Y:S01]  /*6760*/  UMOV UR31, 0x30000 ;  /* 0x00030000001f7882 */ /* 0x000fe20000000000 */
[----:B------:R-:W-:Y:S01]  /*6770*/  @UP0 ULDC.64 UR8, c[0x0][0x390] ;  /* 0x0000e40000080ab9 */ /* 0x000fe20000000a00 */
[----:B------:R-:W1:Y:S01]  /*6780*/  LDC.64 R18, c[0x0][0x3d0] ;  /* 0x0000f400ff127b82 */ /* 0x000e620000000a00 */
[----:B------:R-:W-:Y:S01]  /*6790*/  ISETP.GT.AND P6, PT, R24, 0x1, PT ;  /* 0x000000011800780c */ /* 0x000fe20003fc4270 */
[----:B------:R-:W-:Y:S01]  /*67a0*/  UIADD3 UR17, UR17, 0x36000, URZ ;  /* 0x0003600011117890 */ /* 0x000fe2000fffe03f */
[----:B------:R-:W-:Y:S01]  /*67b0*/  UMOV UR26, 0x0 ;  /* 0x00000000001a7882 */ /* 0x000fe20000000000 */
[----:B------:R-:W-:-:S02]  /*67c0*/  UMOV UR27, 0x10000000 ;  /* 0x10000000001b7882 */ /* 0x000fc40000000000 */
[----:B------:R-:W-:Y:S01]  /*67d0*/  ULEA UR16, UR16, UR10, 0xe ;  /* 0x0000000a10107291 */ /* 0x000fe2000f8e703f */
[----:B0-----:R-:W-:Y:S01]  /*67e0*/  ISETP.NE.AND P2, PT, R15, 0x1, PT ;  /* 0x000000010f00780c */ /* 0x001fe20003f45270 */
[----:B------:R-:W0:Y:S01]  /*67f0*/  LDC R20, c[0x0][0x400] ;  /* 0x00010000ff147b82 */ /* 0x000e220000000800 */
[----:B------:R-:W-:-:S11]  /*6800*/  USHF.L.U32 UR18, UR18, 0x6, URZ ;  /* 0x0000000612127899 */ /* 0x000fd6000800063f */
[----:B------:R-:W-:Y:S01]  /*6810*/  @P2 IMAD.U32 R12, RZ, RZ, UR4 ;  /* 0x00000004ff0c2e24 */ /* 0x000fe2000f8e00ff */
[----:B------:R-:W-:Y:S01]  /*6820*/  ULDC.64 UR4, c[0x0][0x3c8] ;  /* 0x0000f20000047ab9 */ /* 0x000fe20000000a00 */
[----:B-1----:R-:W-:-:S03]  /*6830*/  IMAD R13, R9, R18, R17 ;  /* 0x00000012090d7224 */ /* 0x002fc600078e0211 */
[----:B------:R-:W-:Y:S01]  /*6840*/  @P2 R2UR UR13, R12 ;  /* 0x000000000c0d22ca */ /* 0x000fe200000e0000 */
[C---:B------:R-:W-:Y:S02]  /*6850*/  IMAD R12, R7.reuse, 0x1000, R0 ;  /* 0x00001000070c7824 */ /* 0x040fe400078e0200 */
[----:B------:R-:W-:Y:S02]  /*6860*/  VIADD R7, R7, 0x1 ;  /* 0x0000000107077836 */ /* 0x000fe40000000000 */
[----:B------:R-:W-:Y:S02]  /*6870*/  IMAD R21, R12, 0x2, R14 ;  /* 0x000000020c157824 */ /* 0x000fe400078e020e */
[----:B------:R-:W-:Y:S01]  /*6880*/  IMAD R12, R11, UR5, R16 ;  /* 0x000000050b0c7c24 */ /* 0x000fe2000f8e0210 */
[----:B------:R-:W-:Y:S01]  /*6890*/  ULDC UR5, c[0x0][0x398] ;  /* 0x0000e60000057ab9 */ /* 0x000fe20000000800 */
[----:B------:R-:W1:Y:S01]  /*68a0*/  LDC.64 R16, c[0x0][0x3e0] ;  /* 0x0000f800ff107b82 */ /* 0x000e620000000a00 */
[----:B------:R-:W-:Y:S01]  /*68b0*/  VIADD R14, R10, 0x1 ;  /* 0x000000010a0e7836 */ /* 0x000fe20000000000 */
[----:B------:R-:W-:Y:S01]  /*68c0*/  R2UR UR23, R21 ;  /* 0x00000000151772ca */ /* 0x000fe200000e0000 */
[----:B------:R-:W-:Y:S01]  /*68d0*/  IMAD.U32 R13, R13, 0x20, R12 ;  /* 0x000000200d0d7824 */ /* 0x000fe200078e000c */
[----:B------:R-:W-:Y:S01]  /*68e0*/  UIMAD.WIDE.U32 UR6, UR13, UR8, URZ ;  /* 0x000000080d0672a5 */ /* 0x000fe2000f8e003f */
[----:B0-----:R-:W-:Y:S01]  /*68f0*/  IMAD R10, R8, R19, R20 ;  /* 0x00000013080a7224 */ /* 0x001fe200078e0214 */
[----:B------:R-:W-:Y:S01]  /*6900*/  ISETP.NE.AND P2, PT, R14, UR15, PT ;  /* 0x0000000f0e007c0c */ /* 0x000fe2000bf45270 */
[----:B------:R-:W-:Y:S01]  /*6910*/  UIADD3 UR6, -UR13, URZ, URZ ;  /* 0x0000003f0d067290 */ /* 0x000fe2000fffe13f */
[----:B------:R-:W-:Y:S01]  /*6920*/  ISETP.NE.AND P5, PT, R7, 0x9, PT ;  /* 0x000000090700780c */ /* 0x000fe20003fa5270 */
[----:B------:R-:W-:Y:S01]  /*6930*/  UMOV UR14, UR13 ;  /* 0x0000000d000e7c82 */ /* 0x000fe20008000000 */
[----:B------:R-:W-:Y:S01]  /*6940*/  @UP0 USHF.R.U32.HI UR14, URZ, UR9, UR7 ;  /* 0x000000093f0e0299 */ /* 0x000fe20008011607 */
[----:B------:R-:W-:Y:S01]  /*6950*/  IMAD.U32 R10, R10, 0x400, R13 ;  /* 0x000004000a0a7824 */ /* 0x000fe200078e000d */
[----:B------:R-:W-:Y:S01]  /*6960*/  UISETP.NE.AND UP0, UPT, UR5, 0x1, UPT ;  /* 0x000000010500788c */ /* 0x000fe2000bf05270 */
[----:B------:R-:W-:Y:S01]  /*6970*/  IMAD R12, R15, UR6, R22 ;  /* 0x000000060f0c7c24 */ /* 0x000fe2000f8e0216 */
[----:B------:R-:W-:Y:S01]  /*6980*/  ULDC.64 UR8, c[0x0][0x3c0] ;  /* 0x0000f00000087ab9 */ /* 0x000fe20000000a00 */
[----:B------:R-:W-:Y:S01]  /*6990*/  VIADD R15, R11, 0x1 ;  /* 0x000000010b0f7836 */ /* 0x000fe20000000000 */
[----:B------:R-:W-:Y:S01]  /*69a0*/  R2UR UR25, R10 ;  /* 0x000000000a1972ca */ /* 0x000fe200000e0000 */
[----:B------:R-:W-:Y:S01]  /*69b0*/  UMOV UR22, UR14 ;  /* 0x0000000e00167c82 */ /* 0x000fe20008000000 */
[----:B------:R-:W-:Y:S01]  /*69c0*/  R2UR UR19, R12 ;  /* 0x000000000c1372ca */ /* 0x000fe200000e0000 */
[----:B------:R-:W-:Y:S01]  /*69d0*/  @P2 IMAD.MOV R15, RZ, RZ, R11 ;  /* 0x000000ffff0f2224 */ /* 0x000fe200078e020b */
[----:B------:R-:W-:Y:S01]  /*69e0*/  UIADD3 UR7, -UR14, URZ, URZ ;  /* 0x0000003f0e077290 */ /* 0x000fe2000fffe13f */
[----:B------:R-:W-:Y:S01]  /*69f0*/  VIADD R12, R9, 0x1 ;  /* 0x00000001090c7836 */ /* 0x000fe20000000000 */
[----:B------:R-:W-:Y:S01]  /*6a00*/  UIADD3 UR6, UP1, UR28, 0xf0, URZ ;  /* 0x000000f01c067890 */ /* 0x000fe2000ff3e03f */
[----:B------:R-:W-:Y:S01]  /*6a10*/  VIADD R13, R8, 0x1 ;  /* 0x00000001080d7836 */ /* 0x000fe20000000000 */
[----:B-1----:R-:W-:Y:S01]  /*6a20*/  ISETP.NE.AND P3, PT, R15, R16, PT ;  /* 0x000000100f00720c */ /* 0x002fe20003f65270 */
[----:B------:R-:W-:Y:S01]  /*6a30*/  @UP0 ULDC UR10, c[0x0][0x39c] ;  /* 0x0000e700000a0ab9 */ /* 0x000fe20000000800 */
[----:B------:R-:W-:Y:S01]  /*6a40*/  @UP0 ULDC UR30, c[0x0][0x3a0] ;  /* 0x0000e800001e0ab9 */ /* 0x000fe20000000800 */
[----:B------:R-:W-:Y:S01]  /*6a50*/  UIMAD.WIDE.U32 UR10, UR14, UR10, URZ ;  /* 0x0000000a0e0a72a5 */ /* 0x000fe2000f8e003f */
[----:B------:R-:W-:Y:S01]  /*6a60*/  SEL R10, R14, RZ, P2 ;  /* 0x000000ff0e0a7207 */ /* 0x000fe20001000000 */
[----:B------:R-:W-:Y:S01]  /*6a70*/  UIMAD UR7, UR24, UR7, UR13 ;  /* 0x00000007180772a4 */ /* 0x000fe2000f8e020d */
[----:B------:R-:W-:Y:S01]  /*6a80*/  R2UR UR13, R9 ;  /* 0x00000000090d72ca */ /* 0x000fe200000e0000 */
[----:B------:R-:W-:Y:S01]  /*6a90*/  @UP0 USHF.R.U32.HI UR22, URZ, UR30, UR11 ;  /* 0x0000001e3f160299 */ /* 0x000fe2000801160b */
[----:B------:R-:W-:Y:S01]  /*6aa0*/  SEL R7, R7, RZ, P5 ;  /* 0x000000ff07077207 */ /* 0x000fe20002800000 */
[----:B------:R-:W-:Y:S01]  /*6ab0*/  UIMAD UR19, UR19, UR8, UR12 ;  /* 0x00000008131372a4 */ /* 0x000fe2000f8e020c */
[----:B------:R-:W-:Y:S01]  /*6ac0*/  R2UR UR12, R11 ;  /* 0x000000000b0c72ca */ /* 0x000fe200000e0000 */
[----:B------:R-:W-:Y:S01]  /*6ad0*/  UIADD3 UR8, -UR22, URZ, URZ ;  /* 0x0000003f16087290 */ /* 0x000fe2000fffe13f */
[----:B------:R-:W-:Y:S01]  /*6ae0*/  R2UR UR11, R2 ;  /* 0x00000000020b72ca */ /* 0x000fe200000e0000 */
[----:B------:R-:W-:Y:S01]  /*6af0*/  @P3 IMAD.MOV R12, RZ, RZ, R9 ;  /* 0x000000ffff0c3224 */ /* 0x000fe200078e0209 */
[----:B------:R-:W-:Y:S01]  /*6b00*/  UIADD3 UR28, UP2, UR28, 0x270, URZ ;  /* 0x000002701c1c7890 */ /* 0x000fe2000ff5e03f */
[----:B------:R-:W-:Y:S01]  /*6b10*/  SEL R9, RZ, 0x1, P5 ;  /* 0x00000001ff097807 */ /* 0x000fe20002800000 */
[----:B------:R-:W-:Y:S01]  /*6b20*/  UIMAD UR5, UR5, UR8, UR14 ;  /* 0x00000008050572a4 */ /* 0x000fe2000f8e020e */
[----:B------:R-:W-:Y:S01]  /*6b30*/  R2UR UR14, R8 ;  /* 0x00000000080e72ca */ /* 0x000fe200000e0000 */
[----:B------:R-:W-:Y:S01]  /*6b40*/  UIMAD UR20, UR7, UR9, UR20 ;  /* 0x00000009071472a4 */ /* 0x000fe2000f8e0214 */
[----:B------:R-:W-:Y:S01]  /*6b50*/  ISETP.NE.AND P4, PT, R12, R17, PT ;  /* 0x000000110c00720c */ /* 0x000fe20003f85270 */
[----:B------:R-:W-:Y:S01]  /*6b60*/  UIMAD UR21, UR5, UR4, UR21 ;  /* 0x00000004051572a4 */ /* 0x000fe2000f8e0215 */
[----:B------:R-:W-:Y:S01]  /*6b70*/  LOP3.LUT R6, R6, R9, RZ, 0x3c, !PT ;  /* 0x0000000906067212 */ /* 0x000fe200078e3cff */
[----:B------:R-:W-:Y:S01]  /*6b80*/  UIADD3.X UR7, URZ, UR29, URZ, UP1, !UPT ;  /* 0x0000001d3f077290 */ /* 0x000fe20008ffe43f */
[----:B------:R-:W-:Y:S01]  /*6b90*/  SEL R11, R15, RZ, P3 ;  /* 0x000000ff0f0b7207 */ /* 0x000fe20001800000 */
[----:B------:R-:W-:Y:S01]  /*6ba0*/  UPRMT UR4, UR25, 0x5410, URZ ;  /* 0x0000541019047896 */ /* 0x000fe2000800003f */
[----:B------:R-:W-:Y:S01]  /*6bb0*/  SEL R9, R12, RZ, P4 ;  /* 0x000000ff0c097207 */ /* 0x000fe20002000000 */
[----:B------:R-:W-:-:S02]  /*6bc0*/  UIADD3 UR8, UR23, 0x24000, URZ ;  /* 0x0002400017087890 */ /* 0x000fc4000fffe03f */
[----:B------:R-:W-:Y:S01]  /*6bd0*/  UIADD3.X UR29, URZ, UR29, URZ, UP2, !UPT ;  /* 0x0000001d3f1d7290 */ /* 0x000fe200097fe43f */
[----:B------:R-:W-:Y:S01]  /*6be0*/  UMOV UR9, UR17 ;  /* 0x0000001100097c82 */ /* 0x000fe20008000000 */
[----:B------:R-:W-:Y:S02]  /*6bf0*/  UMOV UR10, UR18 ;  /* 0x00000012000a7c82 */ /* 0x000fe40008000000 */
[----:B------:R-:W-:Y:S01]  /*6c00*/  @P4 IMAD.MOV R13, RZ, RZ, R8 ;  /* 0x000000ffff0d4224 */ /* 0x000fe200078e0208 */
[----:B------:R1:W-:Y:S03]  /*6c10*/  UTMALDG.5D.IM2COL [UR16], [UR6], UR4 ;  /* 0x00000010060073b4 */ /* 0x0003e60008060004 */
[----:B------:R-:W-:Y:S01]  /*6c20*/  IMAD.MOV.U32 R8, RZ, RZ, R13 ;  /* 0x000000ffff087224 */ /* 0x000fe200078e000d */
[----:B------:R1:W-:Y:S02]  /*6c30*/  UTMALDG.5D.MULTICAST [UR8], [UR28], UR31, desc[UR26] ;  /* 0x00001a081c0073b4 */ /* 0x0003e4000802181f */
[----:B-1----:R-:W-:Y:S05]  /*6c40*/  @P6 BRA `(.L_x_155) ;  /* 0xfffffff800486947 */ /* 0x002fea000383ffff */
.L_x_151:
[----:B------:R-:W-:Y:S01]  /*6c50*/  ISETP.GE.U32.AND P2, PT, R5, 0x9, PT ;  /* 0x000000090500780c */ /* 0x000fe20003f46070 */
[----:B------:R-:W-:Y:S05]  /*6c60*/  WARPSYNC.ALL ;  /* 0x0000000000007948 */ /* 0x000fea0003800000 */
[----:B------:R-:W-:-:S07]  /*6c70*/  ELECT P1, URZ, PT ;  /* 0x00000000003f782f */ /* 0x000fce0003820000 */
[----:B0-----:R-:W-:-:S05]  /*6c80*/  @P2 IMAD.WIDE.U32 R6, R5, 0x38e38e39, RZ ;  /* 0x38e38e3905062825 */ /* 0x001fca00078e00ff */
[----:B--2--5:R-:W-:-:S04]  /*6c90*/  @P2 SHF.R.U32.HI R0, RZ, 0x1, R7 ;  /* 0x00000001ff002819 */ /* 0x024fc80000011607 */
[----:B------:R-:W-:-:S04]  /*6ca0*/  @P2 LOP3.LUT R0, R0, 0x1, RZ, 0xc0, !PT ;  /* 0x0000000100002812 */ /* 0x000fc800078ec0ff */
[----:B------:R-:W-:Y:S01]  /*6cb0*/  @P2 ISETP.NE.U32.AND P0, PT, R0, 0x1, PT ;  /* 0x000000010000280c */ /* 0x000fe20003f05070 */
[----:B------:R-:W-:-:S12]  /*6cc0*/  @!P1 EXIT ;  /* 0x000000000000994d */ /* 0x000fd80003800000 */
[----:B------:R-:W-:Y:S01]  /*6cd0*/  LOP3.LUT R3, R3, 0x2, RZ, 0xfc, !PT ;  /* 0x0000000203037812 */ /* 0x000fe200078efcff */
[----:B------:R-:W-:Y:S01]  /*6ce0*/  IMAD.MOV.U32 R0, RZ, RZ, 0x1 ;  /* 0x00000001ff007424 */ /* 0x000fe200078e00ff */
[----:B------:R-:W-:Y:S02]  /*6cf0*/  @P2 ISETP.NE.U32.AND.EX P0, PT, RZ, RZ, PT, P0 ;  /* 0x000000ffff00220c */ /* 0x000fe40003f05100 */
[----:B------:R-:W-:Y:S02]  /*6d00*/  ISETP.NE.AND P1, PT, R3, 0x3, PT ;  /* 0x000000030300780c */ /* 0x000fe40003f25270 */
[----:B------:R-:W-:-:S11]  /*6d10*/  @P2 SEL R0, RZ, 0x1, !P0 ;  /* 0x00000001ff002807 */ /* 0x000fd60004000000 */
[----:B------:R-:W-:Y:S05]  /*6d20*/  @!P1 BRA `(.L_x_156) ;  /* 0x0000000000049947 */ /* 0x000fea0003800000 */
[----:B------:R-:W-:Y:S01]  /*6d30*/  BPT.TRAP 0x1 ;  /* 0x000000040000795c */ /* 0x000fe20000300000 */
.L_x_156:
[----:B------:R-:W0:Y:S01]  /*6d40*/  S2R R7, SR_CgaCtaId ;  /* 0x0000000000077919 */ /* 0x000e220000008800 */
[----:B------:R-:W-:Y:S01]  /*6d50*/  IMAD.WIDE.U32 R2, R5, 0x38e38e39, RZ ;  /* 0x38e38e3905027825 */ /* 0x000fe200078e00ff */
[----:B------:R-:W-:-:S04]  /*6d60*/  MOV R4, 0x400 ;  /* 0x0000040000047802 */ /* 0x000fc80000000f00 */
[----:B------:R-:W-:-:S05]  /*6d70*/  SHF.R.U32.HI R2, RZ, 0x1, R3 ;  /* 0x00000001ff027819 */ /* 0x000fca0000011603 */
[----:B------:R-:W-:Y:S01]  /*6d80*/  IMAD R5, R2, -0x9, R5 ;  /* 0xfffffff702057824 */ /* 0x000fe200078e0205 */
[----:B0-----:R-:W-:-:S05]  /*6d90*/  LEA R4, R7, R4, 0x18 ;  /* 0x0000000407047211 */ /* 0x001fca00078ec0ff */
[----:B------:R-:W-:Y:S01]  /*6da0*/  VIADD R2, R4, 0x36048 ;  /* 0x0003604804027836 */ /* 0x000fe20000000000 */
[----:B------:R-:W-:-:S03]  /*6db0*/  SHF.L.U32 R4, R0, 0x1f, RZ ;  /* 0x0000001f00047819 */ /* 0x000fc600000006ff */
[----:B------:R-:W-:-:S07]  /*6dc0*/  IMAD R3, R5, 0x8, R2 ;  /* 0x0000000805037824 */ /* 0x000fce00078e0202 */
.L_x_157:
[----:B0-----:R0:W1:Y:S02]  /*6dd0*/  SYNCS.PHASECHK.TRANS64.TRYWAIT P0, [R3+URZ], R4 ;  /* 0x00000004030075a7 */ /* 0x001064000800017f */
[----:B-1----:R-:W-:Y:S05]  /*6de0*/  @!P0 NANOSLEEP.SYNCS 0x989680 ;  /* 0x009896800000895d */ /* 0x002fea0003900000 */
[----:B------:R-:W1:Y:S02]  /*6df0*/  @!P0 SYNCS.PHASECHK.TRANS64 P0, [R3+URZ], R4 ;  /* 0x00000004030085a7 */ /* 0x000e64000800007f */
[----:B-1----:R-:W-:Y:S05]  /*6e00*/  @!P0 BRA `(.L_x_157) ;  /* 0xfffffffc00f08947 */ /* 0x002fea000383ffff */
[----:B------:R-:W-:-:S05]  /*6e10*/  VIADD R5, R5, 0x1 ;  /* 0x0000000105057836 */ /* 0x000fca0000000000 */
[----:B------:R-:W-:-:S04]  /*6e20*/  ISETP.NE.AND P0, PT, R5, 0x9, PT ;  /* 0x000000090500780c */ /* 0x000fc80003f05270 */
[----:B0-----:R-:W-:Y:S02]  /*6e30*/  SEL R3, RZ, 0x1, P0 ;  /* 0x00000001ff037807 */ /* 0x001fe40000000000 */
[----:B------:R-:W-:Y:S02]  /*6e40*/  SEL R5, R5, RZ, P0 ;  /* 0x000000ff05057207 */ /* 0x000fe40000000000 */
[----:B------:R-:W-:-:S03]  /*6e50*/  LOP3.LUT R7, R0, R3, RZ, 0x3c, !PT ;  /* 0x0000000300077212 */ /* 0x000fc600078e3cff */
[----:B------:R-:W-:Y:S01]  /*6e60*/  IMAD R0, R5, 0x8, R2 ;  /* 0x0000000805007824 */ /* 0x000fe200078e0202 */
[----:B------:R-:W-:-:S07]  /*6e70*/  SHF.L.U32 R3, R7, 0x1f, RZ ;  /* 0x0000001f07037819 */ /* 0x000fce00000006ff */
.L_x_158:
        /* <DEDUP_REMOVED lines=11> */
.L_x_159:
        /* <DEDUP_REMOVED lines=11> */
.L_x_160:
        /* <DEDUP_REMOVED lines=11> */
.L_x_161:
        /* <DEDUP_REMOVED lines=11> */
.L_x_162:
        /* <DEDUP_REMOVED lines=11> */
.L_x_163:
        /* <DEDUP_REMOVED lines=11> */
.L_x_164:
        /* <DEDUP_REMOVED lines=11> */
.L_x_165:
[----:B0-----:R0:W1:Y:S02]  /*7350*/  SYNCS.PHASECHK.TRANS64.TRYWAIT P0, [R5+URZ], R0 ;  /* 0x00000000050075a7 */ /* 0x001064000800017f */
[----:B-1----:R-:W-:Y:S05]  /*7360*/  @!P0 NANOSLEEP.SYNCS 0x989680 ;  /* 0x009896800000895d */ /* 0x002fea0003900000 */
[----:B------:R-:W1:Y:S02]  /*7370*/  @!P0 SYNCS.PHASECHK.TRANS64 P0, [R5+URZ], R0 ;  /* 0x00000000050085a7 */ /* 0x000e64000800007f */
[----:B-1----:R-:W-:Y:S05]  /*7380*/  @P0 EXIT ;  /* 0x000000000000094d */ /* 0x002fea0003800000 */
[----:B------:R-:W-:Y:S05]  /*7390*/  BRA `(.L_x_165) ;  /* 0xfffffffc00ec7947 */ /* 0x000fea000383ffff */
.L_x_166:
[----:B------:R-:W-:-:S00]  /*73a0*/  BRA `(.L_x_166) ;  /* 0xfffffffc00fc7947 */ /* 0x000fc0000383ffff */
[----:B------:R-:W-:-:S00]  /*73b0*/  NOP ;  /* 0x0000000000007918 */ /* 0x000fc00000000000 */
        /* <DEDUP_REMOVED lines=12> */
.L_x_167:


//--------------------- .nv.shared._ZN7cutlass13device_kernelINS_4conv6kernel13ConvUniversalINS1_16ConvProblemShapeILNS1_8OperatorE0ELi3EEENS1_10collective14CollectiveConvINS1_46MainloopSm90TmaGmmaWarpSpecializedImplicitGemmILS5_0ELi9ELi3EN4cute5tupleIJNSA_1CILi2EEENSC_ILi1EEESE_EEENS1_36KernelImplicitTmaWarpSpecializedSm90ELi1EEENSB_IJNSC_ILi128EEENSC_ILi64EEENSB_IJSJ_EEEEEENS_6half_tESM_NSA_8TiledMMAINSA_8MMA_AtomIJNSA_4SM904GMMA25MMA_64x64x16_F32F16F16_SSILNSQ_5MajorE0ELSS_0ELNSQ_7ScaleInE1ELST_1EEEEEENSA_6LayoutINSB_IJSE_SE_SE_EEENSB_IJNSC_ILi0EEESY_SY_EEEEENSB_IJNSA_10UnderscoreES11_S11_EEEEENS7_6detail26Sm90ImplicitGemmTileTraitsINSA_20SM90_TMA_LOAD_IM2COLENSA_14ComposedLayoutINSA_7SwizzleILi3ELi4ELi3EEENSA_18smem_ptr_flag_bitsILi16EEENSW_INSB_IJNSB_IJNSC_ILi8EEENSC_ILi16EEEEEENSB_IJSJ_SE_EEENSB_IJSE_NSC_ILi9EEEEEEEEENSB_IJNSB_IJSJ_NSC_ILi512EEEEEENSB_IJSE_SY_EEENSB_IJSY_NSC_ILi8192EEEEEEEEEEEEEvEENS15_INSA_23SM90_TMA_LOAD_MULTICASTENS17_IS19_S1B_NSW_INSB_IJNSB_IJS1C_S1C_EEES1F_S1H_EEENSB_IJS1K_S1L_NSB_IJSY_NSC_ILi4096EEEEEEEEEEEEEvEEEENS_8epilogue10collective6detail29Sm90TmaWarpSpecializedAdapterINS23_15DefaultEpilogueISM_NSB_IJNSB_IJllllEEESE_SY_EEES28_NS22_6thread17LinearCombinationISM_Li1EffLNS29_9ScaleType4KindE0ELNS_15FloatRoundStyleE2ESM_EENS_4gemm15EpilogueDefaultEEEEEvvEEEEvNT_6ParamsE --------------------------
	.section	.nv.shared._ZN7cutlass13device_kernelINS_4conv6kernel13ConvUniversalINS1_16ConvProblemShapeILNS1_8OperatorE0ELi3EEENS1_10collective14CollectiveConvINS1_46MainloopSm90TmaGmmaWarpSpecializedImplicitGemmILS5_0ELi9ELi3EN4cute5tupleIJNSA_1CILi2EEENSC_ILi1EEESE_EEENS1_36KernelImplicitTmaWarpSpecializedSm90ELi1EEENSB_IJNSC_ILi128EEENSC_ILi64EEENSB_IJSJ_EEEEEENS_6half_tESM_NSA_8TiledMMAINSA_8MMA_AtomIJNSA_4SM904GMMA25MMA_64x64x16_F32F16F16_SSILNSQ_5MajorE0ELSS_0ELNSQ_7ScaleInE1ELST_1EEEEEENSA_6LayoutINSB_IJSE_SE_SE_EEENSB_IJNSC_ILi0EEESY_SY_EEEEENSB_IJNSA_10UnderscoreES11_S11_EEEEENS7_6detail26Sm90ImplicitGemmTileTraitsINSA_20SM90_TMA_LOAD_IM2COLENSA_14ComposedLayoutINSA_7SwizzleILi3ELi4ELi3EEENSA_18smem_ptr_flag_bitsILi16EEENSW_INSB_IJNSB_IJNSC_ILi8EEENSC_ILi16EEEEEENSB_IJSJ_SE_EEENSB_IJSE_NSC_ILi9EEEEEEEEENSB_IJNSB_IJSJ_NSC_ILi512EEEEEENSB_IJSE_SY_EEENSB_IJSY_NSC_ILi8192EEEEEEEEEEEEEvEENS15_INSA_23SM90_TMA_LOAD_MULTICASTENS17_IS19_S1B_NSW_INSB_IJNSB_IJS1C_S1C_EEES1F_S1H_EEENSB_IJS1K_S1L_NSB_IJSY_NSC_ILi4096EEEEEEEEEEEEEvEEEENS_8epilogue10collective6detail29Sm90TmaWarpSpecializedAdapterINS23_15DefaultEpilogueISM_NSB_IJNSB_IJllllEEESE_SY_EEES28_NS22_6thread17LinearCombinationISM_Li1EffLNS29_9ScaleType4KindE0ELNS_15FloatRoundStyleE2ESM_EENS_4gemm15EpilogueDefaultEEEEEvvEEEEvNT_6ParamsE,"aw",@nobits
	.sectionflags	@""
	.align	16
	.zero		1024


//--------------------- .nv.shared.reserved.0     --------------------------
	.section	.nv.shared.reserved.0,"aw",@nobits
	.weak		__nv_reservedSMEM_offset_0_alias
	.size		__nv_reservedSMEM_offset_0_alias, 0, 0
	.other		__nv_reservedSMEM_offset_0_alias,@"STO_CUDA_RESERVED_SHARED STV_DEFAULT"
__nv_reservedSMEM_offset_0_alias:
	.zero		0


//--------------------- .nv.global                --------------------------
	.section	.nv.global,"aw",@nobits
.nv.global:
	.type		_ZN39_INTERNAL_b4c930da_4_k_cu_3f718eb7_29474cute1_E,@object
	.size		_ZN39_INTERNAL_b4c930da_4_k_cu_3f718eb7_29474cute1_E,(_ZN39_INTERNAL_b4c930da_4_k_cu_3f718eb7_29474cuda3std3__45__cpo6cbeginE - _ZN39_INTERNAL_b4c930da_4_k_cu_3f718eb7_29474cute1_E)
_ZN39_INTERNAL_b4c930da_4_k_cu_3f718eb7_29474cute1_E:
	.zero		1
	.type		_ZN39_INTERNAL_b4c930da_4_k_cu_3f718eb7_29474cuda3std3__45__cpo6cbeginE,@object
	.size		_ZN39_INTERNAL_b4c930da_4_k_cu_3f718eb7_29474cuda3std3__45__cpo6cbeginE,(_ZN39_INTERNAL_b4c930da_4_k_cu_3f718eb7_29474cuda3std3__48in_placeE - _ZN39_INTERNAL_b4c930da_4_k_cu_3f718eb7_29474cuda3std3__45__cpo6cbeginE)
_ZN39_INTERNAL_b4c930da_4_k_cu_3f718eb7_29474cuda3std3__45__cpo6cbeginE:
	.zero		1
	.type		_ZN39_INTERNAL_b4c930da_4_k_cu_3f718eb7_29474cuda3std3__48in_placeE,@object
	.size		_ZN39_INTERNAL_b4c930da_4_k_cu_3f718eb7_29474cuda3std3__48in_placeE,(_ZN39_INTERNAL_b4c930da_4_k_cu_3f718eb7_29474cuda3std6ranges3__45__cpo9iter_moveE - _ZN39_INTERNAL_b4c930da_4_k_cu_3f718eb7_29474cuda3std3__48in_placeE)
_ZN39_INTERNAL_b4c930da_4_k_cu_3f718eb7_29474cuda3std3__48in_placeE:
	.zero		1
	.type		_ZN39_INTERNAL_b4c930da_4_k_cu_3f718eb7_29474cuda3std6ranges3__45__cpo9iter_moveE,@object
	.size		_ZN39_INTERNAL_b4c930da_4_k_cu_3f718eb7_29474cuda3std6ranges3__45__cpo9iter_moveE,(_ZN39_INTERNAL_b4c930da_4_k_cu_3f718eb7_29474cuda3std3__45__cpo5beginE - _ZN39_INTERNAL_b4c930da_4_k_cu_3f718eb7_29474cuda3std6ranges3__45__cpo9iter_moveE)
_ZN39_INTERNAL_b4c930da_4_k_cu_3f718eb7_29474cuda3std6ranges3__45__cpo9iter_moveE:
	.zero		1
	.type		_ZN39_INTERNAL_b4c930da_4_k_cu_3f718eb7_29474cuda3std3__45__cpo5beginE,@object
	.size		_ZN39_INTERNAL_b4c930da_4_k_cu_3f718eb7_29474cuda3std3__45__cpo5beginE,(_ZN39_INTERNAL_b4c930da_4_k_cu_3f718eb7_29474cuda3std3__441_GLOBAL__N__b4c930da_4_k_cu_3f718eb7_29476ignoreE - _ZN39_INTERNAL_b4c930da_4_k_cu_3f718eb7_29474cuda3std3__45__cpo5beginE)
_ZN39_INTERNAL_b4c930da_4_k_cu_3f718eb7_29474cuda3std3__45__cpo5beginE:
	.zero		1
	.type		_ZN39_INTERNAL_b4c930da_4_k_cu_3f718eb7_29474cuda3std3__441_GLOBAL__N__b4c930da_4_k_cu_3f718eb7_29476ignoreE,@object
	.size		_ZN39_INTERNAL_b4c930da_4_k_cu_3f718eb7_29474cuda3std3__441_GLOBAL__N__b4c930da_4_k_cu_3f718eb7_29476ignoreE,(_ZN39_INTERNAL_b4c930da_4_k_cu_3f718eb7_29474cute7productE - _ZN39_INTERNAL_b4c930da_4_k_cu_3f718eb7_29474cuda3std3__441_GLOBAL__N__b4c930da_4_k_cu_3f718eb7_29476ignoreE)
_ZN39_INTERNAL_b4c930da_4_k_cu_3f718eb7_29474cuda3std3__441_GLOBAL__N__b4c930da_4_k_cu_3f718eb7_29476ignoreE:
	.zero		1
	.type		_ZN39_INTERNAL_b4c930da_4_k_cu_3f718eb7_29474cute7productE,@object
	.size		_ZN39_INTERNAL_b4c930da_4_k_cu_3f718eb7_29474cute7productE,(_ZN39_INTERNAL_b4c930da_4_k_cu_3f718eb7_29474cuda3std3__45__cpo3endE - _ZN39_INTERNAL_b4c930da_4_k_cu_3f718eb7_29474cute7productE)
_ZN39_INTERNAL_b4c930da_4_k_cu_3f718eb7_29474cute7productE:
	.zero		1
	.type		_ZN39_INTERNAL_b4c930da_4_k_cu_3f718eb7_29474cuda3std3__45__cpo3endE,@object
	.size		_ZN39_INTERNAL_b4c930da_4_k_cu_3f718eb7_29474cuda3std3__45__cpo3endE,(_ZN39_INTERNAL_b4c930da_4_k_cu_3f718eb7_29474cuda3std3__419piecewise_constructE - _ZN39_INTERNAL_b4c930da_4_k_cu_3f718eb7_29474cuda3std3__45__cpo3endE)
_ZN39_INTERNAL_b4c930da_4_k_cu_3f718eb7_29474cuda3std3__45__cpo3endE:
	.zero		1
	.type		_ZN39_INTERNAL_b4c930da_4_k_cu_3f718eb7_29474cuda3std3__419piecewise_constructE,@object
	.size		_ZN39_INTERNAL_b4c930da_4_k_cu_3f718eb7_29474cuda3std3__419piecewise_constructE,(_ZN39_INTERNAL_b4c930da_4_k_cu_3f718eb7_29474cuda3std3__45__cpo4cendE - _ZN39_INTERNAL_b4c930da_4_k_cu_3f718eb7_29474cuda3std3__419piecewise_constructE)
_ZN39_INTERNAL_b4c930da_4_k_cu_3f718eb7_29474cuda3std3__419piecewise_constructE:
	.zero		1
	.type		_ZN39_INTERNAL_b4c930da_4_k_cu_3f718eb7_29474cuda3std3__45__cpo4cendE,@object
	.size		_ZN39_INTERNAL_b4c930da_4_k_cu_3f718eb7_29474cuda3std3__45__cpo4cendE,(_ZN39_INTERNAL_b4c930da_4_k_cu_3f718eb7_29474cuda3std6ranges3__45__cpo4swapE - _ZN39_INTERNAL_b4c930da_4_k_cu_3f718eb7_29474cuda3std3__45__cpo4cendE)
_ZN39_INTERNAL_b4c930da_4_k_cu_3f718eb7_29474cuda3std3__45__cpo4cendE:
	.zero		1
	.type		_ZN39_INTERNAL_b4c930da_4_k_cu_3f718eb7_29474cuda3std6ranges3__45__cpo4swapE,@object
	.size		_ZN39_INTERNAL_b4c930da_4_k_cu_3f718eb7_29474cuda3std6ranges3__45__cpo4swapE,(.L_7 - _ZN39_INTERNAL_b4c930da_4_k_cu_3f718eb7_29474cuda3std6ranges3__45__cpo4swapE)
_ZN39_INTERNAL_b4c930da_4_k_cu_3f718eb7_29474cuda3std6ranges3__45__cpo4swapE:
	.zero		1
.L_7:


//--------------------- .nv.constant0._ZN7cutlass13device_kernelINS_4conv6kernel13ConvUniversalINS1_16ConvProblemShapeILNS1_8OperatorE0ELi3EEENS1_10collective14CollectiveConvINS1_46MainloopSm90TmaGmmaWarpSpecializedImplicitGemmILS5_0ELi9ELi3EN4cute5tupleIJNSA_1CILi2EEENSC_ILi1EEESE_EEENS1_36KernelImplicitTmaWarpSpecializedSm90ELi1EEENSB_IJNSC_ILi128EEENSC_ILi64EEENSB_IJSJ_EEEEEENS_6half_tESM_NSA_8TiledMMAINSA_8MMA_AtomIJNSA_4SM904GMMA25MMA_64x64x16_F32F16F16_SSILNSQ_5MajorE0ELSS_0ELNSQ_7ScaleInE1ELST_1EEEEEENSA_6LayoutINSB_IJSE_SE_SE_EEENSB_IJNSC_ILi0EEESY_SY_EEEEENSB_IJNSA_10UnderscoreES11_S11_EEEEENS7_6detail26Sm90ImplicitGemmTileTraitsINSA_20SM90_TMA_LOAD_IM2COLENSA_14ComposedLayoutINSA_7SwizzleILi3ELi4ELi3EEENSA_18smem_ptr_flag_bitsILi16EEENSW_INSB_IJNSB_IJNSC_ILi8EEENSC_ILi16EEEEEENSB_IJSJ_SE_EEENSB_IJSE_NSC_ILi9EEEEEEEEENSB_IJNSB_IJSJ_NSC_ILi512EEEEEENSB_IJSE_SY_EEENSB_IJSY_NSC_ILi8192EEEEEEEEEEEEEvEENS15_INSA_23SM90_TMA_LOAD_MULTICASTENS17_IS19_S1B_NSW_INSB_IJNSB_IJS1C_S1C_EEES1F_S1H_EEENSB_IJS1K_S1L_NSB_IJSY_NSC_ILi4096EEEEEEEEEEEEEvEEEENS_8epilogue10collective6detail29Sm90TmaWarpSpecializedAdapterINS23_15DefaultEpilogueISM_NSB_IJNSB_IJllllEEESE_SY_EEES28_NS22_6thread17LinearCombinationISM_Li1EffLNS29_9ScaleType4KindE0ELNS_15FloatRoundStyleE2ESM_EENS_4gemm15EpilogueDefaultEEEEEvvEEEEvNT_6ParamsE --------------------------
	.section	.nv.constant0._ZN7cutlass13device_kernelINS_4conv6kernel13ConvUniversalINS1_16ConvProblemShapeILNS1_8OperatorE0ELi3EEENS1_10collective14CollectiveConvINS1_46MainloopSm90TmaGmmaWarpSpecializedImplicitGemmILS5_0ELi9ELi3EN4cute5tupleIJNSA_1CILi2EEENSC_ILi1EEESE_EEENS1_36KernelImplicitTmaWarpSpecializedSm90ELi1EEENSB_IJNSC_ILi128EEENSC_ILi64EEENSB_IJSJ_EEEEEENS_6half_tESM_NSA_8TiledMMAINSA_8MMA_AtomIJNSA_4SM904GMMA25MMA_64x64x16_F32F16F16_SSILNSQ_5MajorE0ELSS_0ELNSQ_7ScaleInE1ELST_1EEEEEENSA_6LayoutINSB_IJSE_SE_SE_EEENSB_IJNSC_ILi0EEESY_SY_EEEEENSB_IJNSA_10UnderscoreES11_S11_EEEEENS7_6detail26Sm90ImplicitGemmTileTraitsINSA_20SM90_TMA_LOAD_IM2COLENSA_14ComposedLayoutINSA_7SwizzleILi3ELi4ELi3EEENSA_18smem_ptr_flag_bitsILi16EEENSW_INSB_IJNSB_IJNSC_ILi8EEENSC_ILi16EEEEEENSB_IJSJ_SE_EEENSB_IJSE_NSC_ILi9EEEEEEEEENSB_IJNSB_IJSJ_NSC_ILi512EEEEEENSB_IJSE_SY_EEENSB_IJSY_NSC_ILi8192EEEEEEEEEEEEEvEENS15_INSA_23SM90_TMA_LOAD_MULTICASTENS17_IS19_S1B_NSW_INSB_IJNSB_IJS1C_S1C_EEES1F_S1H_EEENSB_IJS1K_S1L_NSB_IJSY_NSC_ILi4096EEEEEEEEEEEEEvEEEENS_8epilogue10collective6detail29Sm90TmaWarpSpecializedAdapterINS23_15DefaultEpilogueISM_NSB_IJNSB_IJllllEEESE_SY_EEES28_NS22_6thread17LinearCombinationISM_Li1EffLNS29_9ScaleType4KindE0ELNS_15FloatRoundStyleE2ESM_EENS_4gemm15EpilogueDefaultEEEEEvvEEEEvNT_6ParamsE,"a",@progbits
	.sectionflags	@""
	.align	4
.nv.constant0._ZN7cutlass13device_kernelINS_4conv6kernel13ConvUniversalINS1_16ConvProblemShapeILNS1_8OperatorE0ELi3EEENS1_10collective14CollectiveConvINS1_46MainloopSm90TmaGmmaWarpSpecializedImplicitGemmILS5_0ELi9ELi3EN4cute5tupleIJNSA_1CILi2EEENSC_ILi1EEESE_EEENS1_36KernelImplicitTmaWarpSpecializedSm90ELi1EEENSB_IJNSC_ILi128EEENSC_ILi64EEENSB_IJSJ_EEEEEENS_6half_tESM_NSA_8TiledMMAINSA_8MMA_AtomIJNSA_4SM904GMMA25MMA_64x64x16_F32F16F16_SSILNSQ_5MajorE0ELSS_0ELNSQ_7ScaleInE1ELST_1EEEEEENSA_6LayoutINSB_IJSE_SE_SE_EEENSB_IJNSC_ILi0EEESY_SY_EEEEENSB_IJNSA_10UnderscoreES11_S11_EEEEENS7_6detail26Sm90ImplicitGemmTileTraitsINSA_20SM90_TMA_LOAD_IM2COLENSA_14ComposedLayoutINSA_7SwizzleILi3ELi4ELi3EEENSA_18smem_ptr_flag_bitsILi16EEENSW_INSB_IJNSB_IJNSC_ILi8EEENSC_ILi16EEEEEENSB_IJSJ_SE_EEENSB_IJSE_NSC_ILi9EEEEEEEEENSB_IJNSB_IJSJ_NSC_ILi512EEEEEENSB_IJSE_SY_EEENSB_IJSY_NSC_ILi8192EEEEEEEEEEEEEvEENS15_INSA_23SM90_TMA_LOAD_MULTICASTENS17_IS19_S1B_NSW_INSB_IJNSB_IJS1C_S1C_EEES1F_S1H_EEENSB_IJS1K_S1L_NSB_IJSY_NSC_ILi4096EEEEEEEEEEEEEvEEEENS_8epilogue10collective6detail29Sm90TmaWarpSpecializedAdapterINS23_15DefaultEpilogueISM_NSB_IJNSB_IJllllEEESE_SY_EEES28_NS22_6thread17LinearCombinationISM_Li1EffLNS29_9ScaleType4KindE0ELNS_15FloatRoundStyleE2ESM_EENS_4gemm15EpilogueDefaultEEEEEvvEEEEvNT_6ParamsE:
	.zero		1664


//--------------------- SYMBOLS --------------------------

	.type		.nv.reservedSmem.offset0,@object
	.size		.nv.reservedSmem.offset0,0x4
